	.target	sm_100a

	.elftype	@"ET_EXEC"


//--------------------- .note.nv.tkinfo           --------------------------
	.section	.note.nv.tkinfo,"",@"SHT_NOTE"
	.sectionflags	@"SHF_NOTE_NV_TKINFO"
	.tkinfo
        /*0018*/ 	.word	0x00000002
        /*0030*/ 	.string	""
        /*0030*/ 	.string	"ptxas"
        /*0030*/ 	.string	"Cuda compilation tools, release 13.0, V13.0.88"
        /*0030*/ 	.string	"Build cuda_13.0.r13.0/compiler.36424714_0"
        /*0030*/ 	.string	"-arch sm_100a -m 64 "



//--------------------- .note.nv.cuinfo           --------------------------
	.section	.note.nv.cuinfo,"",@"SHT_NOTE"
	.sectionflags	@"SHF_NOTE_NV_CUINFO"
        /*0018*/ 	.short	0x0002
        /*001a*/ 	.short	0x0064
        /*001c*/ 	.short	0x0082
	.zero		2


//--------------------- .nv.info                  --------------------------
	.section	.nv.info,"",@"SHT_CUDA_INFO"
	.align	4


	//----- nvinfo : EIATTR_REGCOUNT
	.align		4
        /*0000*/ 	.byte	0x04, 0x2f
        /*0002*/ 	.short	(.L_19 - .L_18)
	.align		4
.L_18:
        /*0004*/ 	.word	index@(_ZN7cutlass13device_kernelINS_4conv6kernel13ConvUniversalINS1_16ConvProblemShapeILNS1_8OperatorE1ELi2EEENS1_10collective14CollectiveConvINS1_47MainloopSm100TmaUmmaWarpSpecializedImplicitGemmILS5_1ELi26ELi2ELi1ELi2EN4cute5tupleIJNSA_1CILi2EEENSC_ILi1EEESE_EEEEENSB_IJNSC_ILi64EEESH_NSB_IJNSC_ILi32EEEEEEEEENS_10bfloat16_tESL_NSA_8TiledMMAINSA_8MMA_AtomIJNSA_20SM100_MMA_F16BF16_SSISL_SL_fLi64ELi64ELNSA_4UMMA5MajorE0ELSQ_1ELNSP_7ScaleInE0ELSR_0EEEEEENSA_6LayoutINSB_IJSE_SE_SE_EEENSB_IJNSC_ILi0EEESW_SW_EEEEENSB_IJNSA_10UnderscoreESZ_SZ_EEEEENS7_6detail27Sm100ImplicitGemmTileTraitsINSA_20SM90_TMA_LOAD_IM2COLENSA_14ComposedLayoutINSA_7SwizzleILi2ELi4ELi3EEENSA_18smem_ptr_flag_bitsILi16EEENSU_INSB_IJNSC_ILi8EEESI_EEENSB_IJSI_SE_EEEEEEEvEENS13_INSA_23SM90_TMA_LOAD_MULTICASTENS15_INS16_ILi3ELi4ELi3EEES19_NSU_INSB_IJSH_S1A_EEENSB_IJSE_SH_EEEEEEEvEEEENS_8epilogue10collective18CollectiveEpilogueINS1O_23Sm100TmaWarpSpecializedILi3ELi2ELi16ELb1ELb0EEEJSK_NSB_IJNSU_ISH_SE_EENSU_ISI_SE_EEEEESL_NSB_IJNSB_IJlllEEESE_SW_EEESL_S1X_NS1O_6fusion15FusionCallbacksIS1S_NS1Y_17LinearCombinationISL_fSL_fLNS_15FloatRoundStyleE2EEESK_S1V_JEEENSA_5SM1004TMEM4LOAD26SM100_TMEM_LOAD_16dp256b4xES14_S1E_NSA_17SM75_U32x4_LDSM_NENSA_21SM90_TMA_STORE_IM2COLES1E_NSA_17SM90_U32x4_STSM_NENSA_39AutoVectorizingCopyWithAssumedAlignmentILi128EEEEEEvvEEEEvNT_6ParamsE)
        /*0008*/ 	.word	0x0000005e


	//----- nvinfo : EIATTR_FRAME_SIZE
	.align		4
.L_19:
        /*000c*/ 	.byte	0x04, 0x11
        /*000e*/ 	.short	(.L_21 - .L_20)
	.align		4
.L_20:
        /*0010*/ 	.word	index@($__internal_2_$__cuda_sm10x_tcgen05_guardrail_trap_unallocated_columns_being_dealloced)
        /*0014*/ 	.word	0x00000008


	//----- nvinfo : EIATTR_FRAME_SIZE
	.align		4
.L_21:
        /*0018*/ 	.byte	0x04, 0x11
        /*001a*/ 	.short	(.L_23 - .L_22)
	.align		4
.L_22:
        /*001c*/ 	.word	index@($__internal_1_$__cuda_sm10x_tcgen05_guardrail_trap_phase_invalid_during_alloc)
        /*0020*/ 	.word	0x00000008


	//----- nvinfo : EIATTR_FRAME_SIZE
	.align		4
.L_23:
        /*0024*/ 	.byte	0x04, 0x11
        /*0026*/ 	.short	(.L_25 - .L_24)
	.align		4
.L_24:
        /*0028*/ 	.word	index@($__internal_0_$__cuda_sm10x_tcgen05_guardrail_trap_col_being_dealloced_not_returned_by_alloc)
        /*002c*/ 	.word	0x00000008


	//----- nvinfo : EIATTR_FRAME_SIZE
	.align		4
.L_25:
        /*0030*/ 	.byte	0x04, 0x11
        /*0032*/ 	.short	(.L_27 - .L_26)
	.align		4
.L_26:
        /*0034*/ 	.word	index@(_ZN7cutlass13device_kernelINS_4conv6kernel13ConvUniversalINS1_16ConvProblemShapeILNS1_8OperatorE1ELi2EEENS1_10collective14CollectiveConvINS1_47MainloopSm100TmaUmmaWarpSpecializedImplicitGemmILS5_1ELi26ELi2ELi1ELi2EN4cute5tupleIJNSA_1CILi2EEENSC_ILi1EEESE_EEEEENSB_IJNSC_ILi64EEESH_NSB_IJNSC_ILi32EEEEEEEEENS_10bfloat16_tESL_NSA_8TiledMMAINSA_8MMA_AtomIJNSA_20SM100_MMA_F16BF16_SSISL_SL_fLi64ELi64ELNSA_4UMMA5MajorE0ELSQ_1ELNSP_7ScaleInE0ELSR_0EEEEEENSA_6LayoutINSB_IJSE_SE_SE_EEENSB_IJNSC_ILi0EEESW_SW_EEEEENSB_IJNSA_10UnderscoreESZ_SZ_EEEEENS7_6detail27Sm100ImplicitGemmTileTraitsINSA_20SM90_TMA_LOAD_IM2COLENSA_14ComposedLayoutINSA_7SwizzleILi2ELi4ELi3EEENSA_18smem_ptr_flag_bitsILi16EEENSU_INSB_IJNSC_ILi8EEESI_EEENSB_IJSI_SE_EEEEEEEvEENS13_INSA_23SM90_TMA_LOAD_MULTICASTENS15_INS16_ILi3ELi4ELi3EEES19_NSU_INSB_IJSH_S1A_EEENSB_IJSE_SH_EEEEEEEvEEEENS_8epilogue10collective18CollectiveEpilogueINS1O_23Sm100TmaWarpSpecializedILi3ELi2ELi16ELb1ELb0EEEJSK_NSB_IJNSU_ISH_SE_EENSU_ISI_SE_EEEEESL_NSB_IJNSB_IJlllEEESE_SW_EEESL_S1X_NS1O_6fusion15FusionCallbacksIS1S_NS1Y_17LinearCombinationISL_fSL_fLNS_15FloatRoundStyleE2EEESK_S1V_JEEENSA_5SM1004TMEM4LOAD26SM100_TMEM_LOAD_16dp256b4xES14_S1E_NSA_17SM75_U32x4_LDSM_NENSA_21SM90_TMA_STORE_IM2COLES1E_NSA_17SM90_U32x4_STSM_NENSA_39AutoVectorizingCopyWithAssumedAlignmentILi128EEEEEEvvEEEEvNT_6ParamsE)
        /*0038*/ 	.word	0x00000008


	//----- nvinfo : EIATTR_MIN_STACK_SIZE
	.align		4
.L_27:
        /*003c*/ 	.byte	0x04, 0x12
        /*003e*/ 	.short	(.L_29 - .L_28)
	.align		4
.L_28:
        /*0040*/ 	.word	index@(_ZN7cutlass13device_kernelINS_4conv6kernel13ConvUniversalINS1_16ConvProblemShapeILNS1_8OperatorE1ELi2EEENS1_10collective14CollectiveConvINS1_47MainloopSm100TmaUmmaWarpSpecializedImplicitGemmILS5_1ELi26ELi2ELi1ELi2EN4cute5tupleIJNSA_1CILi2EEENSC_ILi1EEESE_EEEEENSB_IJNSC_ILi64EEESH_NSB_IJNSC_ILi32EEEEEEEEENS_10bfloat16_tESL_NSA_8TiledMMAINSA_8MMA_AtomIJNSA_20SM100_MMA_F16BF16_SSISL_SL_fLi64ELi64ELNSA_4UMMA5MajorE0ELSQ_1ELNSP_7ScaleInE0ELSR_0EEEEEENSA_6LayoutINSB_IJSE_SE_SE_EEENSB_IJNSC_ILi0EEESW_SW_EEEEENSB_IJNSA_10UnderscoreESZ_SZ_EEEEENS7_6detail27Sm100ImplicitGemmTileTraitsINSA_20SM90_TMA_LOAD_IM2COLENSA_14ComposedLayoutINSA_7SwizzleILi2ELi4ELi3EEENSA_18smem_ptr_flag_bitsILi16EEENSU_INSB_IJNSC_ILi8EEESI_EEENSB_IJSI_SE_EEEEEEEvEENS13_INSA_23SM90_TMA_LOAD_MULTICASTENS15_INS16_ILi3ELi4ELi3EEES19_NSU_INSB_IJSH_S1A_EEENSB_IJSE_SH_EEEEEEEvEEEENS_8epilogue10collective18CollectiveEpilogueINS1O_23Sm100TmaWarpSpecializedILi3ELi2ELi16ELb1ELb0EEEJSK_NSB_IJNSU_ISH_SE_EENSU_ISI_SE_EEEEESL_NSB_IJNSB_IJlllEEESE_SW_EEESL_S1X_NS1O_6fusion15FusionCallbacksIS1S_NS1Y_17LinearCombinationISL_fSL_fLNS_15FloatRoundStyleE2EEESK_S1V_JEEENSA_5SM1004TMEM4LOAD26SM100_TMEM_LOAD_16dp256b4xES14_S1E_NSA_17SM75_U32x4_LDSM_NENSA_21SM90_TMA_STORE_IM2COLES1E_NSA_17SM90_U32x4_STSM_NENSA_39AutoVectorizingCopyWithAssumedAlignmentILi128EEEEEEvvEEEEvNT_6ParamsE)
        /*0044*/ 	.word	0x00000008
.L_29:


//--------------------- .nv.compat                --------------------------
	.section	.nv.compat,"",@"SHT_CUDA_COMPAT_INFO"
	.align	4
        /*0000*/ 	.byte	0x02, 0x09, 0x01, 0x00, 0x02, 0x02, 0x02, 0x00, 0x02, 0x05, 0x05, 0x00, 0x03, 0x07, 0x01, 0x01
        /*0010*/ 	.byte	0x02, 0x03, 0x01, 0x00, 0x02, 0x06, 0x01, 0x00, 0x04, 0x0b, 0x08, 0x00, 0x09, 0x00, 0x00, 0x00
        /*0020*/ 	.byte	0x00, 0x00, 0x00, 0x00


//--------------------- .nv.info._ZN7cutlass13device_kernelINS_4conv6kernel13ConvUniversalINS1_16ConvProblemShapeILNS1_8OperatorE1ELi2EEENS1_10collective14CollectiveConvINS1_47MainloopSm100TmaUmmaWarpSpecializedImplicitGemmILS5_1ELi26ELi2ELi1ELi2EN4cute5tupleIJNSA_1CILi2EEENSC_ILi1EEESE_EEEEENSB_IJNSC_ILi64EEESH_NSB_IJNSC_ILi32EEEEEEEEENS_10bfloat16_tESL_NSA_8TiledMMAINSA_8MMA_AtomIJNSA_20SM100_MMA_F16BF16_SSISL_SL_fLi64ELi64ELNSA_4UMMA5MajorE0ELSQ_1ELNSP_7ScaleInE0ELSR_0EEEEEENSA_6LayoutINSB_IJSE_SE_SE_EEENSB_IJNSC_ILi0EEESW_SW_EEEEENSB_IJNSA_10UnderscoreESZ_SZ_EEEEENS7_6detail27Sm100ImplicitGemmTileTraitsINSA_20SM90_TMA_LOAD_IM2COLENSA_14ComposedLayoutINSA_7SwizzleILi2ELi4ELi3EEENSA_18smem_ptr_flag_bitsILi16EEENSU_INSB_IJNSC_ILi8EEESI_EEENSB_IJSI_SE_EEEEEEEvEENS13_INSA_23SM90_TMA_LOAD_MULTICASTENS15_INS16_ILi3ELi4ELi3EEES19_NSU_INSB_IJSH_S1A_EEENSB_IJSE_SH_EEEEEEEvEEEENS_8epilogue10collective18CollectiveEpilogueINS1O_23Sm100TmaWarpSpecializedILi3ELi2ELi16ELb1ELb0EEEJSK_NSB_IJNSU_ISH_SE_EENSU_ISI_SE_EEEEESL_NSB_IJNSB_IJlllEEESE_SW_EEESL_S1X_NS1O_6fusion15FusionCallbacksIS1S_NS1Y_17LinearCombinationISL_fSL_fLNS_15FloatRoundStyleE2EEESK_S1V_JEEENSA_5SM1004TMEM4LOAD26SM100_TMEM_LOAD_16dp256b4xES14_S1E_NSA_17SM75_U32x4_LDSM_NENSA_21SM90_TMA_STORE_IM2COLES1E_NSA_17SM90_U32x4_STSM_NENSA_39AutoVectorizingCopyWithAssumedAlignmentILi128EEEEEEvvEEEEvNT_6ParamsE --------------------------
	.section	.nv.info._ZN7cutlass13device_kernelINS_4conv6kernel13ConvUniversalINS1_16ConvProblemShapeILNS1_8OperatorE1ELi2EEENS1_10collective14CollectiveConvINS1_47MainloopSm100TmaUmmaWarpSpecializedImplicitGemmILS5_1ELi26ELi2ELi1ELi2EN4cute5tupleIJNSA_1CILi2EEENSC_ILi1EEESE_EEEEENSB_IJNSC_ILi64EEESH_NSB_IJNSC_ILi32EEEEEEEEENS_10bfloat16_tESL_NSA_8TiledMMAINSA_8MMA_AtomIJNSA_20SM100_MMA_F16BF16_SSISL_SL_fLi64ELi64ELNSA_4UMMA5MajorE0ELSQ_1ELNSP_7ScaleInE0ELSR_0EEEEEENSA_6LayoutINSB_IJSE_SE_SE_EEENSB_IJNSC_ILi0EEESW_SW_EEEEENSB_IJNSA_10UnderscoreESZ_SZ_EEEEENS7_6detail27Sm100ImplicitGemmTileTraitsINSA_20SM90_TMA_LOAD_IM2COLENSA_14ComposedLayoutINSA_7SwizzleILi2ELi4ELi3EEENSA_18smem_ptr_flag_bitsILi16EEENSU_INSB_IJNSC_ILi8EEESI_EEENSB_IJSI_SE_EEEEEEEvEENS13_INSA_23SM90_TMA_LOAD_MULTICASTENS15_INS16_ILi3ELi4ELi3EEES19_NSU_INSB_IJSH_S1A_EEENSB_IJSE_SH_EEEEEEEvEEEENS_8epilogue10collective18CollectiveEpilogueINS1O_23Sm100TmaWarpSpecializedILi3ELi2ELi16ELb1ELb0EEEJSK_NSB_IJNSU_ISH_SE_EENSU_ISI_SE_EEEEESL_NSB_IJNSB_IJlllEEESE_SW_EEESL_S1X_NS1O_6fusion15FusionCallbacksIS1S_NS1Y_17LinearCombinationISL_fSL_fLNS_15FloatRoundStyleE2EEESK_S1V_JEEENSA_5SM1004TMEM4LOAD26SM100_TMEM_LOAD_16dp256b4xES14_S1E_NSA_17SM75_U32x4_LDSM_NENSA_21SM90_TMA_STORE_IM2COLES1E_NSA_17SM90_U32x4_STSM_NENSA_39AutoVectorizingCopyWithAssumedAlignmentILi128EEEEEEvvEEEEvNT_6ParamsE,"",@"SHT_CUDA_INFO"
	.sectionflags	@""
	.align	4


	//----- nvinfo : EIATTR_CUDA_API_VERSION
	.align		4
        /*0000*/ 	.byte	0x04, 0x37
        /*0002*/ 	.short	(.L_31 - .L_30)
.L_30:
        /*0004*/ 	.word	0x00000082


	//----- nvinfo : EIATTR_KPARAM_INFO
	.align		4
.L_31:
        /*0008*/ 	.byte	0x04, 0x17
        /*000a*/ 	.short	(.L_33 - .L_32)
.L_32:
        /*000c*/ 	.word	0x00000000
        /*0010*/ 	.short	0x0000
        /*0012*/ 	.short	0x0000
        /*0014*/ 	.byte	0x00, 0xf0, 0x01, 0x20


	//----- nvinfo : EIATTR_AT_ENTRY_FRAGMENTS
	.align		4
.L_33:
        /*0018*/ 	.byte	0x04, 0x4f
        /*001a*/ 	.short	(.L_35 - .L_34)


	//   ....[0]....
.L_34:
        /*001c*/ 	.word	0x00000006


	//----- nvinfo : EIATTR_RESERVED_SMEM_USED
	.align		4
.L_35:
        /*0020*/ 	.byte	0x01, 0x41
	.zero		2


	//----- nvinfo : EIATTR_SPARSE_MMA_MASK
	.align		4
        /*0024*/ 	.byte	0x03, 0x50
        /*0026*/ 	.short	0x0000


	//----- nvinfo : EIATTR_TCGEN05_1CTA_USED
	.align		4
        /*0028*/ 	.byte	0x01, 0x51
	.zero		2


	//----- nvinfo : EIATTR_MAXREG_COUNT
	.align		4
        /*002c*/ 	.byte	0x03, 0x1b
        /*002e*/ 	.short	0x00ff


	//----- nvinfo : EIATTR_NUM_BARRIERS
	.align		4
        /*0030*/ 	.byte	0x02, 0x4c
        /*0032*/ 	.byte	0x07
	.zero		1


	//----- nvinfo : EIATTR_EXTERNS
	.align		4
        /*0034*/ 	.byte	0x04, 0x0f
        /*0036*/ 	.short	(.L_37 - .L_36)


	//   ....[0]....
	.align		4
.L_36:
        /*0038*/ 	.word	index@(__assertfail)


	//----- nvinfo : EIATTR_MERCURY_ISA_VERSION
	.align		4
.L_37:
        /*003c*/ 	.byte	0x03, 0x5f
        /*003e*/ 	.short	0x0101


	//----- nvinfo : EIATTR_INT_WARP_WIDE_INSTR_OFFSETS
	.align		4
        /*0040*/ 	.byte	0x04, 0x31
        /*0042*/ 	.short	(.L_39 - .L_38)


	//   ....[0]....
.L_38:
        /*0044*/ 	.word	0x000048d0


	//   ....[1]....
        /*0048*/ 	.word	0x000048f0


	//   ....[2]....
        /*004c*/ 	.word	0x00004920


	//   ....[3]....
        /*0050*/ 	.word	0x000053a0


	//   ....[4]....
        /*0054*/ 	.word	0x00005400


	//   ....[5]....
        /*0058*/ 	.word	0x00005660


	//   ....[6]....
        /*005c*/ 	.word	0x00005670


	//----- nvinfo : EIATTR_COOP_GROUP_MASK_REGIDS
	.align		4
.L_39:
        /*0060*/ 	.byte	0x04, 0x29
        /*0062*/ 	.short	(.L_41 - .L_40)


	//   ....[0]....
.L_40:
        /*0064*/ 	.word	0xffffffff


	//   ....[1]....
        /*0068*/ 	.word	0xffffffff


	//   ....[2]....
        /*006c*/ 	.word	0xffffffff


	//   ....[3]....
        /*0070*/ 	.word	0xffffffff


	//   ....[4]....
        /*0074*/ 	.word	0xffffffff


	//   ....[5]....
        /*0078*/ 	.word	0xffffffff


	//   ....[6]....
        /*007c*/ 	.word	0xffffffff


	//   ....[7]....
        /*0080*/ 	.word	0xffffffff


	//   ....[8]....
        /*0084*/ 	.word	0xffffffff


	//   ....[9]....
        /*0088*/ 	.word	0xffffffff


	//   ....[10]....
        /*008c*/ 	.word	0xffffffff


	//   ....[11]....
        /*0090*/ 	.word	0xffffffff


	//   ....[12]....
        /*0094*/ 	.word	0xffffffff


	//----- nvinfo : EIATTR_COOP_GROUP_INSTR_OFFSETS
	.align		4
.L_41:
        /*0098*/ 	.byte	0x04, 0x28
        /*009a*/ 	.short	(.L_43 - .L_42)


	//   ....[0]....
.L_42:
        /*009c*/ 	.word	0x000000a0


	//   ....[1]....
        /*00a0*/ 	.word	0x000004e0


	//   ....[2]....
        /*00a4*/ 	.word	0x00000960


	//   ....[3]....
        /*00a8*/ 	.word	0x00000ae0


	//   ....[4]....
        /*00ac*/ 	.word	0x00000be0


	//   ....[5]....
        /*00b0*/ 	.word	0x00000d30


	//   ....[6]....
        /*00b4*/ 	.word	0x00000f30


	//   ....[7]....
        /*00b8*/ 	.word	0x000025d0


	//   ....[8]....
        /*00bc*/ 	.word	0x00003d10


	//   ....[9]....
        /*00c0*/ 	.word	0x00003f20


	//   ....[10]....
        /*00c4*/ 	.word	0x00003f50


	//   ....[11]....
        /*00c8*/ 	.word	0x000047b0


	//   ....[12]....
        /*00cc*/ 	.word	0x000049f0


	//----- nvinfo : EIATTR_VRC_CTA_INIT_COUNT
	.align		4
.L_43:
        /*00d0*/ 	.byte	0x02, 0x4a
        /*00d2*/ 	.byte	0x80
	.zero		1


	//----- nvinfo : EIATTR_SYSCALL_OFFSETS
	.align		4
        /*00d4*/ 	.byte	0x04, 0x46
        /*00d6*/ 	.short	(.L_45 - .L_44)


	//   ....[0]....
.L_44:
        /*00d8*/ 	.word	0x00006360


	//   ....[1]....
        /*00dc*/ 	.word	0x00006450


	//   ....[2]....
        /*00e0*/ 	.word	0x00006ca0


	//   ....[3]....
        /*00e4*/ 	.word	0x00007600


	//----- nvinfo : EIATTR_MBARRIER_INSTR_OFFSETS
	.align		4
.L_45:
        /*00e8*/ 	.byte	0x04, 0x39
        /*00ea*/ 	.short	(.L_47 - .L_46)


	//   ....[0]....
.L_46:
        /*00ec*/ 	.word	0x00000600
        /*00f0*/ 	.word	0x000000ff
        /*00f4*/ 	.word	0x00000000
        /*00f8*/ 	.short	0x0100
        /*00fa*/ 	.byte	0x07
	.zero		1


	//   ....[1]....
        /*00fc*/ 	.word	0x00000610
        /*0100*/ 	.word	0x000000ff
        /*0104*/ 	.word	0x000000d0
        /*0108*/ 	.short	0x0100
        /*010a*/ 	.byte	0x07
	.zero		1


	//   ....[2]....
        /*010c*/ 	.word	0x00000620
        /*0110*/ 	.word	0x000000ff
        /*0114*/ 	.word	0x00000008
        /*0118*/ 	.short	0x0100
        /*011a*/ 	.byte	0x07
	.zero		1


	//   ....[3]....
        /*011c*/ 	.word	0x00000630
        /*0120*/ 	.word	0x000000ff
        /*0124*/ 	.word	0x000000d8
        /*0128*/ 	.short	0x0100
        /*012a*/ 	.byte	0x07
	.zero		1


	//   ....[4]....
        /*012c*/ 	.word	0x00000640
        /*0130*/ 	.word	0x000000ff
        /*0134*/ 	.word	0x00000010
        /*0138*/ 	.short	0x0100
        /*013a*/ 	.byte	0x07
	.zero		1


	//   ....[5]....
        /*013c*/ 	.word	0x00000650
        /*0140*/ 	.word	0x000000ff
        /*0144*/ 	.word	0x000000e0
        /*0148*/ 	.short	0x0100
        /*014a*/ 	.byte	0x07
	.zero		1


	//   ....[6]....
        /*014c*/ 	.word	0x00000660
        /*0150*/ 	.word	0x000000ff
        /*0154*/ 	.word	0x00000018
        /*0158*/ 	.short	0x0100
        /*015a*/ 	.byte	0x07
	.zero		1


	//   ....[7]....
        /*015c*/ 	.word	0x00000670
        /*0160*/ 	.word	0x000000ff
        /*0164*/ 	.word	0x000000e8
        /*0168*/ 	.short	0x0100
        /*016a*/ 	.byte	0x07
	.zero		1


	//   ....[8]....
        /*016c*/ 	.word	0x00000680
        /*0170*/ 	.word	0x000000ff
        /*0174*/ 	.word	0x00000020
        /*0178*/ 	.short	0x0100
        /*017a*/ 	.byte	0x07
	.zero		1


	//   ....[9]....
        /*017c*/ 	.word	0x00000690
        /*0180*/ 	.word	0x000000ff
        /*0184*/ 	.word	0x000000f0
        /*0188*/ 	.short	0x0100
        /*018a*/ 	.byte	0x07
	.zero		1


	//   ....[10]....
        /*018c*/ 	.word	0x000006a0
        /*0190*/ 	.word	0x000000ff
        /*0194*/ 	.word	0x00000028
        /*0198*/ 	.short	0x0100
        /*019a*/ 	.byte	0x07
	.zero		1


	//   ....[11]....
        /*019c*/ 	.word	0x000006b0
        /*01a0*/ 	.word	0x000000ff
        /*01a4*/ 	.word	0x000000f8
        /*01a8*/ 	.short	0x0100
        /*01aa*/ 	.byte	0x07
	.zero		1


	//   ....[12]....
        /*01ac*/ 	.word	0x000006c0
        /*01b0*/ 	.word	0x000000ff
        /*01b4*/ 	.word	0x00000030
        /*01b8*/ 	.short	0x0100
        /*01ba*/ 	.byte	0x07
	.zero		1


	//   ....[13]....
        /*01bc*/ 	.word	0x000006d0
        /*01c0*/ 	.word	0x000000ff
        /*01c4*/ 	.word	0x00000100
        /*01c8*/ 	.short	0x0100
        /*01ca*/ 	.byte	0x07
	.zero		1


	//   ....[14]....
        /*01cc*/ 	.word	0x000006e0
        /*01d0*/ 	.word	0x000000ff
        /*01d4*/ 	.word	0x00000038
        /*01d8*/ 	.short	0x0100
        /*01da*/ 	.byte	0x07
	.zero		1


	//   ....[15]....
        /*01dc*/ 	.word	0x000006f0
        /*01e0*/ 	.word	0x000000ff
        /*01e4*/ 	.word	0x00000108
        /*01e8*/ 	.short	0x0100
        /*01ea*/ 	.byte	0x07
	.zero		1


	//   ....[16]....
        /*01ec*/ 	.word	0x00000700
        /*01f0*/ 	.word	0x000000ff
        /*01f4*/ 	.word	0x00000040
        /*01f8*/ 	.short	0x0100
        /*01fa*/ 	.byte	0x07
	.zero		1


	//   ....[17]....
        /*01fc*/ 	.word	0x00000710
        /*0200*/ 	.word	0x000000ff
        /*0204*/ 	.word	0x00000110
        /*0208*/ 	.short	0x0100
        /*020a*/ 	.byte	0x07
	.zero		1


	//   ....[18]....
        /*020c*/ 	.word	0x00000720
        /*0210*/ 	.word	0x000000ff
        /*0214*/ 	.word	0x00000048
        /*0218*/ 	.short	0x0100
        /*021a*/ 	.byte	0x07
	.zero		1


	//   ....[19]....
        /*021c*/ 	.word	0x00000730
        /*0220*/ 	.word	0x000000ff
        /*0224*/ 	.word	0x00000118
        /*0228*/ 	.short	0x0100
        /*022a*/ 	.byte	0x07
	.zero		1


	//   ....[20]....
        /*022c*/ 	.word	0x00000740
        /*0230*/ 	.word	0x000000ff
        /*0234*/ 	.word	0x00000050
        /*0238*/ 	.short	0x0100
        /*023a*/ 	.byte	0x07
	.zero		1


	//   ....[21]....
        /*023c*/ 	.word	0x00000750
        /*0240*/ 	.word	0x000000ff
        /*0244*/ 	.word	0x00000120
        /*0248*/ 	.short	0x0100
        /*024a*/ 	.byte	0x07
	.zero		1


	//   ....[22]....
        /*024c*/ 	.word	0x00000760
        /*0250*/ 	.word	0x000000ff
        /*0254*/ 	.word	0x00000058
        /*0258*/ 	.short	0x0100
        /*025a*/ 	.byte	0x07
	.zero		1


	//   ....[23]....
        /*025c*/ 	.word	0x00000770
        /*0260*/ 	.word	0x000000ff
        /*0264*/ 	.word	0x00000128
        /*0268*/ 	.short	0x0100
        /*026a*/ 	.byte	0x07
	.zero		1


	//   ....[24]....
        /*026c*/ 	.word	0x00000780
        /*0270*/ 	.word	0x000000ff
        /*0274*/ 	.word	0x00000060
        /*0278*/ 	.short	0x0100
        /*027a*/ 	.byte	0x07
	.zero		1


	//   ....[25]....
        /*027c*/ 	.word	0x00000790
        /*0280*/ 	.word	0x000000ff
        /*0284*/ 	.word	0x00000130
        /*0288*/ 	.short	0x0100
        /*028a*/ 	.byte	0x07
	.zero		1


	//   ....[26]....
        /*028c*/ 	.word	0x000007a0
        /*0290*/ 	.word	0x000000ff
        /*0294*/ 	.word	0x00000068
        /*0298*/ 	.short	0x0100
        /*029a*/ 	.byte	0x07
	.zero		1


	//   ....[27]....
        /*029c*/ 	.word	0x000007b0
        /*02a0*/ 	.word	0x000000ff
        /*02a4*/ 	.word	0x00000138
        /*02a8*/ 	.short	0x0100
        /*02aa*/ 	.byte	0x07
	.zero		1


	//   ....[28]....
        /*02ac*/ 	.word	0x000007c0
        /*02b0*/ 	.word	0x000000ff
        /*02b4*/ 	.word	0x00000070
        /*02b8*/ 	.short	0x0100
        /*02ba*/ 	.byte	0x07
	.zero		1


	//   ....[29]....
        /*02bc*/ 	.word	0x000007d0
        /*02c0*/ 	.word	0x000000ff
        /*02c4*/ 	.word	0x00000140
        /*02c8*/ 	.short	0x0100
        /*02ca*/ 	.byte	0x07
	.zero		1


	//   ....[30]....
        /*02cc*/ 	.word	0x000007e0
        /*02d0*/ 	.word	0x000000ff
        /*02d4*/ 	.word	0x00000078
        /*02d8*/ 	.short	0x0100
        /*02da*/ 	.byte	0x07
	.zero		1


	//   ....[31]....
        /*02dc*/ 	.word	0x000007f0
        /*02e0*/ 	.word	0x000000ff
        /*02e4*/ 	.word	0x00000148
        /*02e8*/ 	.short	0x0100
        /*02ea*/ 	.byte	0x07
	.zero		1


	//   ....[32]....
        /*02ec*/ 	.word	0x00000800
        /*02f0*/ 	.word	0x000000ff
        /*02f4*/ 	.word	0x00000080
        /*02f8*/ 	.short	0x0100
        /*02fa*/ 	.byte	0x07
	.zero		1


	//   ....[33]....
        /*02fc*/ 	.word	0x00000810
        /*0300*/ 	.word	0x000000ff
        /*0304*/ 	.word	0x00000150
        /*0308*/ 	.short	0x0100
        /*030a*/ 	.byte	0x07
	.zero		1


	//   ....[34]....
        /*030c*/ 	.word	0x00000820
        /*0310*/ 	.word	0x000000ff
        /*0314*/ 	.word	0x00000088
        /*0318*/ 	.short	0x0100
        /*031a*/ 	.byte	0x07
	.zero		1


	//   ....[35]....
        /*031c*/ 	.word	0x00000830
        /*0320*/ 	.word	0x000000ff
        /*0324*/ 	.word	0x00000158
        /*0328*/ 	.short	0x0100
        /*032a*/ 	.byte	0x07
	.zero		1


	//   ....[36]....
        /*032c*/ 	.word	0x00000840
        /*0330*/ 	.word	0x000000ff
        /*0334*/ 	.word	0x00000090
        /*0338*/ 	.short	0x0100
        /*033a*/ 	.byte	0x07
	.zero		1


	//   ....[37]....
        /*033c*/ 	.word	0x00000850
        /*0340*/ 	.word	0x000000ff
        /*0344*/ 	.word	0x00000160
        /*0348*/ 	.short	0x0100
        /*034a*/ 	.byte	0x07
	.zero		1


	//   ....[38]....
        /*034c*/ 	.word	0x00000860
        /*0350*/ 	.word	0x000000ff
        /*0354*/ 	.word	0x00000098
        /*0358*/ 	.short	0x0100
        /*035a*/ 	.byte	0x07
	.zero		1


	//   ....[39]....
        /*035c*/ 	.word	0x00000870
        /*0360*/ 	.word	0x000000ff
        /*0364*/ 	.word	0x00000168
        /*0368*/ 	.short	0x0100
        /*036a*/ 	.byte	0x07
	.zero		1


	//   ....[40]....
        /*036c*/ 	.word	0x00000880
        /*0370*/ 	.word	0x000000ff
        /*0374*/ 	.word	0x000000a0
        /*0378*/ 	.short	0x0100
        /*037a*/ 	.byte	0x07
	.zero		1


	//   ....[41]....
        /*037c*/ 	.word	0x00000890
        /*0380*/ 	.word	0x000000ff
        /*0384*/ 	.word	0x00000170
        /*0388*/ 	.short	0x0100
        /*038a*/ 	.byte	0x07
	.zero		1


	//   ....[42]....
        /*038c*/ 	.word	0x000008a0
        /*0390*/ 	.word	0x000000ff
        /*0394*/ 	.word	0x000000a8
        /*0398*/ 	.short	0x0100
        /*039a*/ 	.byte	0x07
	.zero		1


	//   ....[43]....
        /*039c*/ 	.word	0x000008b0
        /*03a0*/ 	.word	0x000000ff
        /*03a4*/ 	.word	0x00000178
        /*03a8*/ 	.short	0x0100
        /*03aa*/ 	.byte	0x07
	.zero		1


	//   ....[44]....
        /*03ac*/ 	.word	0x000008c0
        /*03b0*/ 	.word	0x000000ff
        /*03b4*/ 	.word	0x000000b0
        /*03b8*/ 	.short	0x0100
        /*03ba*/ 	.byte	0x07
	.zero		1


	//   ....[45]....
        /*03bc*/ 	.word	0x000008d0
        /*03c0*/ 	.word	0x000000ff
        /*03c4*/ 	.word	0x00000180
        /*03c8*/ 	.short	0x0100
        /*03ca*/ 	.byte	0x07
	.zero		1


	//   ....[46]....
        /*03cc*/ 	.word	0x000008e0
        /*03d0*/ 	.word	0x000000ff
        /*03d4*/ 	.word	0x000000b8
        /*03d8*/ 	.short	0x0100
        /*03da*/ 	.byte	0x07
	.zero		1


	//   ....[47]....
        /*03dc*/ 	.word	0x000008f0
        /*03e0*/ 	.word	0x000000ff
        /*03e4*/ 	.word	0x00000188
        /*03e8*/ 	.short	0x0100
        /*03ea*/ 	.byte	0x07
	.zero		1


	//   ....[48]....
        /*03ec*/ 	.word	0x00000900
        /*03f0*/ 	.word	0x000000ff
        /*03f4*/ 	.word	0x000000c0
        /*03f8*/ 	.short	0x0100
        /*03fa*/ 	.byte	0x07
	.zero		1


	//   ....[49]....
        /*03fc*/ 	.word	0x00000910
        /*0400*/ 	.word	0x000000ff
        /*0404*/ 	.word	0x00000190
        /*0408*/ 	.short	0x0100
        /*040a*/ 	.byte	0x07
	.zero		1


	//   ....[50]....
        /*040c*/ 	.word	0x00000920
        /*0410*/ 	.word	0x000000ff
        /*0414*/ 	.word	0x000000c8
        /*0418*/ 	.short	0x0100
        /*041a*/ 	.byte	0x07
	.zero		1


	//   ....[51]....
        /*041c*/ 	.word	0x00000930
        /*0420*/ 	.word	0x000000ff
        /*0424*/ 	.word	0x00000198
        /*0428*/ 	.short	0x0100
        /*042a*/ 	.byte	0x07
	.zero		1


	//   ....[52]....
        /*042c*/ 	.word	0x00000a70
        /*0430*/ 	.word	0x000000ff
        /*0434*/ 	.word	0x000001a0
        /*0438*/ 	.short	0x0100
        /*043a*/ 	.byte	0x07
	.zero		1


	//   ....[53]....
        /*043c*/ 	.word	0x00000a80
        /*0440*/ 	.word	0x000000ff
        /*0444*/ 	.word	0x000001b8
        /*0448*/ 	.short	0x0100
        /*044a*/ 	.byte	0x07
	.zero		1


	//   ....[54]....
        /*044c*/ 	.word	0x00000a90
        /*0450*/ 	.word	0x000000ff
        /*0454*/ 	.word	0x000001a8
        /*0458*/ 	.short	0x0100
        /*045a*/ 	.byte	0x07
	.zero		1


	//   ....[55]....
        /*045c*/ 	.word	0x00000aa0
        /*0460*/ 	.word	0x000000ff
        /*0464*/ 	.word	0x000001c0
        /*0468*/ 	.short	0x0100
        /*046a*/ 	.byte	0x07
	.zero		1


	//   ....[56]....
        /*046c*/ 	.word	0x00000ab0
        /*0470*/ 	.word	0x000000ff
        /*0474*/ 	.word	0x000001b0
        /*0478*/ 	.short	0x0100
        /*047a*/ 	.byte	0x07
	.zero		1


	//   ....[57]....
        /*047c*/ 	.word	0x00000ac0
        /*0480*/ 	.word	0x000000ff
        /*0484*/ 	.word	0x000001c8
        /*0488*/ 	.short	0x0100
        /*048a*/ 	.byte	0x07
	.zero		1


	//   ....[58]....
        /*048c*/ 	.word	0x00000bb0
        /*0490*/ 	.word	0x000000ff
        /*0494*/ 	.word	0x000001d0
        /*0498*/ 	.short	0x0100
        /*049a*/ 	.byte	0x06
	.zero		1


	//   ....[59]....
        /*049c*/ 	.word	0x00000bc0
        /*04a0*/ 	.word	0x000000ff
        /*04a4*/ 	.word	0x000001d8
        /*04a8*/ 	.short	0x0100
        /*04aa*/ 	.byte	0x06
	.zero		1


	//   ....[60]....
        /*04ac*/ 	.word	0x00000d00
        /*04b0*/ 	.word	0x000000ff
        /*04b4*/ 	.word	0x000001e0
        /*04b8*/ 	.short	0x0100
        /*04ba*/ 	.byte	0x06
	.zero		1


	//   ....[61]....
        /*04bc*/ 	.word	0x00000d10
        /*04c0*/ 	.word	0x000000ff
        /*04c4*/ 	.word	0x000001e8
        /*04c8*/ 	.short	0x0100
        /*04ca*/ 	.byte	0x06
	.zero		1


	//   ....[62]....
        /*04cc*/ 	.word	0x00000e40
        /*04d0*/ 	.word	0x000000ff
        /*04d4*/ 	.word	0x000001f0
        /*04d8*/ 	.short	0x0100
        /*04da*/ 	.byte	0x07
	.zero		1


	//   ....[63]....
        /*04dc*/ 	.word	0x00000e50
        /*04e0*/ 	.word	0x000000ff
        /*04e4*/ 	.word	0x00000200
        /*04e8*/ 	.short	0x0100
        /*04ea*/ 	.byte	0x07
	.zero		1


	//   ....[64]....
        /*04ec*/ 	.word	0x00000e60
        /*04f0*/ 	.word	0x000000ff
        /*04f4*/ 	.word	0x000001f8
        /*04f8*/ 	.short	0x0100
        /*04fa*/ 	.byte	0x07
	.zero		1


	//   ....[65]....
        /*04fc*/ 	.word	0x00000e70
        /*0500*/ 	.word	0x000000ff
        /*0504*/ 	.word	0x00000208
        /*0508*/ 	.short	0x0100
        /*050a*/ 	.byte	0x07
	.zero		1


	//   ....[66]....
        /*050c*/ 	.word	0x00001940
        /*0510*/ 	.word	0x000000ff
        /*0514*/ 	.word	0x000000d0
        /*0518*/ 	.short	0x010a
        /*051a*/ 	.byte	0x04
	.zero		1


	//   ....[67]....
        /*051c*/ 	.word	0x00001bf0
        /*0520*/ 	.word	0x000000ff
        /*0524*/ 	.word	0x000000d0
        /*0528*/ 	.short	0x010a
        /*052a*/ 	.byte	0x09
	.zero		1


	//   ....[68]....
        /*052c*/ 	.word	0x00001d80
        /*0530*/ 	.word	0x000000ff
        /*0534*/ 	.word	0x000000d0
        /*0538*/ 	.short	0x010a
        /*053a*/ 	.byte	0x08
	.zero		1


	//   ....[69]....
        /*053c*/ 	.word	0x00001f70
        /*0540*/ 	.word	0x000000ff
        /*0544*/ 	.word	0x000001d8
        /*0548*/ 	.short	0x0101
        /*054a*/ 	.byte	0x1e
	.zero		1


	//   ....[70]....
        /*054c*/ 	.word	0x00001f90
        /*0550*/ 	.word	0x000000ff
        /*0554*/ 	.word	0x000000d0
        /*0558*/ 	.short	0x010a
        /*055a*/ 	.byte	0x04
	.zero		1


	//   ....[71]....
        /*055c*/ 	.word	0x00002220
        /*0560*/ 	.word	0x000000ff
        /*0564*/ 	.word	0x000000d0
        /*0568*/ 	.short	0x010a
        /*056a*/ 	.byte	0x09
	.zero		1


	//   ....[72]....
        /*056c*/ 	.word	0x000023b0
        /*0570*/ 	.word	0x000000ff
        /*0574*/ 	.word	0x000000d0
        /*0578*/ 	.short	0x010a
        /*057a*/ 	.byte	0x08
	.zero		1


	//   ....[73]....
        /*057c*/ 	.word	0x000025e0
        /*0580*/ 	.word	0x000000ff
        /*0584*/ 	.word	0x000001e0
        /*0588*/ 	.short	0x010a
        /*058a*/ 	.byte	0x1e
	.zero		1


	//   ....[74]....
        /*058c*/ 	.word	0x000026a0
        /*0590*/ 	.word	0x000000ff
        /*0594*/ 	.word	0x00000000
        /*0598*/ 	.short	0x0101
        /*059a*/ 	.byte	0x04
	.zero		1


	//   ....[75]....
        /*059c*/ 	.word	0x00002b90
        /*05a0*/ 	.word	0x000000ff
        /*05a4*/ 	.word	0x00000000
        /*05a8*/ 	.short	0x010a
        /*05aa*/ 	.byte	0x04
	.zero		1


	//   ....[76]....
        /*05ac*/ 	.word	0x00002c20
        /*05b0*/ 	.word	0x000000ff
        /*05b4*/ 	.word	0x00000000
        /*05b8*/ 	.short	0x010a
        /*05ba*/ 	.byte	0x04
	.zero		1


	//   ....[77]....
        /*05bc*/ 	.word	0x00002cb0
        /*05c0*/ 	.word	0x000000ff
        /*05c4*/ 	.word	0x00000000
        /*05c8*/ 	.short	0x010a
        /*05ca*/ 	.byte	0x04
	.zero		1


	//   ....[78]....
        /*05cc*/ 	.word	0x00002d40
        /*05d0*/ 	.word	0x000000ff
        /*05d4*/ 	.word	0x00000000
        /*05d8*/ 	.short	0x010a
        /*05da*/ 	.byte	0x04
	.zero		1


	//   ....[79]....
        /*05dc*/ 	.word	0x00002dd0
        /*05e0*/ 	.word	0x000000ff
        /*05e4*/ 	.word	0x00000000
        /*05e8*/ 	.short	0x010a
        /*05ea*/ 	.byte	0x04
	.zero		1


	//   ....[80]....
        /*05ec*/ 	.word	0x00002e60
        /*05f0*/ 	.word	0x000000ff
        /*05f4*/ 	.word	0x00000000
        /*05f8*/ 	.short	0x010a
        /*05fa*/ 	.byte	0x04
	.zero		1


	//   ....[81]....
        /*05fc*/ 	.word	0x00002ef0
        /*0600*/ 	.word	0x000000ff
        /*0604*/ 	.word	0x00000000
        /*0608*/ 	.short	0x010a
        /*060a*/ 	.byte	0x04
	.zero		1


	//   ....[82]....
        /*060c*/ 	.word	0x00002f80
        /*0610*/ 	.word	0x000000ff
        /*0614*/ 	.word	0x00000000
        /*0618*/ 	.short	0x010a
        /*061a*/ 	.byte	0x04
	.zero		1


	//   ....[83]....
        /*061c*/ 	.word	0x00003010
        /*0620*/ 	.word	0x000000ff
        /*0624*/ 	.word	0x00000000
        /*0628*/ 	.short	0x010a
        /*062a*/ 	.byte	0x04
	.zero		1


	//   ....[84]....
        /*062c*/ 	.word	0x000030a0
        /*0630*/ 	.word	0x000000ff
        /*0634*/ 	.word	0x00000000
        /*0638*/ 	.short	0x010a
        /*063a*/ 	.byte	0x04
	.zero		1


	//   ....[85]....
        /*063c*/ 	.word	0x00003130
        /*0640*/ 	.word	0x000000ff
        /*0644*/ 	.word	0x00000000
        /*0648*/ 	.short	0x010a
        /*064a*/ 	.byte	0x04
	.zero		1


	//   ....[86]....
        /*064c*/ 	.word	0x000031c0
        /*0650*/ 	.word	0x000000ff
        /*0654*/ 	.word	0x00000000
        /*0658*/ 	.short	0x010a
        /*065a*/ 	.byte	0x04
	.zero		1


	//   ....[87]....
        /*065c*/ 	.word	0x00003250
        /*0660*/ 	.word	0x000000ff
        /*0664*/ 	.word	0x00000000
        /*0668*/ 	.short	0x010a
        /*066a*/ 	.byte	0x04
	.zero		1


	//   ....[88]....
        /*066c*/ 	.word	0x000032e0
        /*0670*/ 	.word	0x000000ff
        /*0674*/ 	.word	0x00000000
        /*0678*/ 	.short	0x010a
        /*067a*/ 	.byte	0x04
	.zero		1


	//   ....[89]....
        /*067c*/ 	.word	0x00003370
        /*0680*/ 	.word	0x000000ff
        /*0684*/ 	.word	0x00000000
        /*0688*/ 	.short	0x010a
        /*068a*/ 	.byte	0x04
	.zero		1


	//   ....[90]....
        /*068c*/ 	.word	0x00003400
        /*0690*/ 	.word	0x000000ff
        /*0694*/ 	.word	0x00000000
        /*0698*/ 	.short	0x010a
        /*069a*/ 	.byte	0x04
	.zero		1


	//   ....[91]....
        /*069c*/ 	.word	0x00003490
        /*06a0*/ 	.word	0x000000ff
        /*06a4*/ 	.word	0x00000000
        /*06a8*/ 	.short	0x010a
        /*06aa*/ 	.byte	0x04
	.zero		1


	//   ....[92]....
        /*06ac*/ 	.word	0x00003520
        /*06b0*/ 	.word	0x000000ff
        /*06b4*/ 	.word	0x00000000
        /*06b8*/ 	.short	0x010a
        /*06ba*/ 	.byte	0x04
	.zero		1


	//   ....[93]....
        /*06bc*/ 	.word	0x000035b0
        /*06c0*/ 	.word	0x000000ff
        /*06c4*/ 	.word	0x00000000
        /*06c8*/ 	.short	0x010a
        /*06ca*/ 	.byte	0x04
	.zero		1


	//   ....[94]....
        /*06cc*/ 	.word	0x00003640
        /*06d0*/ 	.word	0x000000ff
        /*06d4*/ 	.word	0x00000000
        /*06d8*/ 	.short	0x010a
        /*06da*/ 	.byte	0x04
	.zero		1


	//   ....[95]....
        /*06dc*/ 	.word	0x000036d0
        /*06e0*/ 	.word	0x000000ff
        /*06e4*/ 	.word	0x00000000
        /*06e8*/ 	.short	0x010a
        /*06ea*/ 	.byte	0x04
	.zero		1


	//   ....[96]....
        /*06ec*/ 	.word	0x00003760
        /*06f0*/ 	.word	0x000000ff
        /*06f4*/ 	.word	0x00000000
        /*06f8*/ 	.short	0x010a
        /*06fa*/ 	.byte	0x04
	.zero		1


	//   ....[97]....
        /*06fc*/ 	.word	0x000037f0
        /*0700*/ 	.word	0x000000ff
        /*0704*/ 	.word	0x00000000
        /*0708*/ 	.short	0x010a
        /*070a*/ 	.byte	0x04
	.zero		1


	//   ....[98]....
        /*070c*/ 	.word	0x00003880
        /*0710*/ 	.word	0x000000ff
        /*0714*/ 	.word	0x00000000
        /*0718*/ 	.short	0x010a
        /*071a*/ 	.byte	0x04
	.zero		1


	//   ....[99]....
        /*071c*/ 	.word	0x00003910
        /*0720*/ 	.word	0x000000ff
        /*0724*/ 	.word	0x00000000
        /*0728*/ 	.short	0x010a
        /*072a*/ 	.byte	0x04
	.zero		1


	//   ....[100]....
        /*072c*/ 	.word	0x000039b0
        /*0730*/ 	.word	0x00000000
        /*0734*/ 	.word	0x00000000
        /*0738*/ 	.short	0x010a
        /*073a*/ 	.byte	0xff
	.zero		1


	//   ....[101]....
        /*073c*/ 	.word	0x00003ae0
        /*0740*/ 	.word	0x000000ff
        /*0744*/ 	.word	0x000001e8
        /*0748*/ 	.short	0x010a
        /*074a*/ 	.byte	0x2d
	.zero		1


	//   ....[102]....
        /*074c*/ 	.word	0x00003b80
        /*0750*/ 	.word	0x000000ff
        /*0754*/ 	.word	0x000001e0
        /*0758*/ 	.short	0x010a
        /*075a*/ 	.byte	0x2d
	.zero		1


	//   ....[103]....
        /*075c*/ 	.word	0x00003c20
        /*0760*/ 	.word	0x000000ff
        /*0764*/ 	.word	0x00000000
        /*0768*/ 	.short	0x0101
        /*076a*/ 	.byte	0x06
	.zero		1


	//   ....[104]....
        /*076c*/ 	.word	0x00003c60
        /*0770*/ 	.word	0x000000ff
        /*0774*/ 	.word	0x000001e8
        /*0778*/ 	.short	0x0106
        /*077a*/ 	.byte	0x2d
	.zero		1


	//   ....[105]....
        /*077c*/ 	.word	0x00003ca0
        /*0780*/ 	.word	0x00000000
        /*0784*/ 	.word	0x000001e8
        /*0788*/ 	.short	0x010a
        /*078a*/ 	.byte	0xff
	.zero		1


	//   ....[106]....
        /*078c*/ 	.word	0x000041c0
        /*0790*/ 	.word	0x000000ff
        /*0794*/ 	.word	0x000001e0
        /*0798*/ 	.short	0x010a
        /*079a*/ 	.byte	0x06
	.zero		1


	//   ....[107]....
        /*079c*/ 	.word	0x00004270
        /*07a0*/ 	.word	0x000000ff
        /*07a4*/ 	.word	0x00000000
        /*07a8*/ 	.short	0x0101
        /*07aa*/ 	.byte	0x05
	.zero		1


	//   ....[108]....
        /*07ac*/ 	.word	0x00004280
        /*07b0*/ 	.word	0x000000ff
        /*07b4*/ 	.word	0x00000200
        /*07b8*/ 	.short	0x010a
        /*07ba*/ 	.byte	0x08
	.zero		1


	//   ....[109]....
        /*07bc*/ 	.word	0x00004310
        /*07c0*/ 	.word	0x000000ff
        /*07c4*/ 	.word	0x00000000
        /*07c8*/ 	.short	0x010a
        /*07ca*/ 	.byte	0x04
	.zero		1


	//   ....[110]....
        /*07cc*/ 	.word	0x00004380
        /*07d0*/ 	.word	0x000000ff
        /*07d4*/ 	.word	0x00000000
        /*07d8*/ 	.short	0x010a
        /*07da*/ 	.byte	0x07
	.zero		1


	//   ....[111]....
        /*07dc*/ 	.word	0x000044b0
        /*07e0*/ 	.word	0x000000ff
        /*07e4*/ 	.word	0x00000000
        /*07e8*/ 	.short	0x010a
        /*07ea*/ 	.byte	0x04
	.zero		1


	//   ....[112]....
        /*07ec*/ 	.word	0x00004700
        /*07f0*/ 	.word	0x000000ff
        /*07f4*/ 	.word	0x00000000
        /*07f8*/ 	.short	0x010a
        /*07fa*/ 	.byte	0x05
	.zero		1


	//   ....[113]....
        /*07fc*/ 	.word	0x00004790
        /*0800*/ 	.word	0x000000ff
        /*0804*/ 	.word	0x00000000
        /*0808*/ 	.short	0x010a
        /*080a*/ 	.byte	0x07
	.zero		1


	//   ....[114]....
        /*080c*/ 	.word	0x00004c50
        /*0810*/ 	.word	0x000000ff
        /*0814*/ 	.word	0x000001e0
        /*0818*/ 	.short	0x010a
        /*081a*/ 	.byte	0x0f
	.zero		1


	//   ....[115]....
        /*081c*/ 	.word	0x00004cf0
        /*0820*/ 	.word	0x000000ff
        /*0824*/ 	.word	0x00000000
        /*0828*/ 	.short	0x0101
        /*082a*/ 	.byte	0x0e
	.zero		1


	//   ....[116]....
        /*082c*/ 	.word	0x00005010
        /*0830*/ 	.word	0x000000ff
        /*0834*/ 	.word	0x000001d8
        /*0838*/ 	.short	0x010a
        /*083a*/ 	.byte	0x0f
	.zero		1


	//   ....[117]....
        /*083c*/ 	.word	0x00005230
        /*0840*/ 	.word	0x000000ff
        /*0844*/ 	.word	0x000001b8
        /*0848*/ 	.short	0x010a
        /*084a*/ 	.byte	0x13
	.zero		1


	//   ....[118]....
        /*084c*/ 	.word	0x00005540
        /*0850*/ 	.word	0x000000ff
        /*0854*/ 	.word	0x000001a0
        /*0858*/ 	.short	0x010b
        /*085a*/ 	.byte	0x13
	.zero		1


	//   ....[119]....
        /*085c*/ 	.word	0x000055c0
        /*0860*/ 	.word	0x000000ff
        /*0864*/ 	.word	0x00000000
        /*0868*/ 	.short	0x0101
        /*086a*/ 	.byte	0x15
	.zero		1


	//   ....[120]....
        /*086c*/ 	.word	0x000055f0
        /*0870*/ 	.word	0x000000ff
        /*0874*/ 	.word	0x000001b8
        /*0878*/ 	.short	0x010a
        /*087a*/ 	.byte	0x11
	.zero		1


	//   ....[121]....
        /*087c*/ 	.word	0x000057b0
        /*0880*/ 	.word	0x000000ff
        /*0884*/ 	.word	0x000001a0
        /*0888*/ 	.short	0x010b
        /*088a*/ 	.byte	0x11
	.zero		1


	//   ....[122]....
        /*088c*/ 	.word	0x00005820
        /*0890*/ 	.word	0x000000ff
        /*0894*/ 	.word	0x00000000
        /*0898*/ 	.short	0x0101
        /*089a*/ 	.byte	0x14
	.zero		1


	//   ....[123]....
        /*089c*/ 	.word	0x00005870
        /*08a0*/ 	.word	0x000000ff
        /*08a4*/ 	.word	0x00000000
        /*08a8*/ 	.short	0x010a
        /*08aa*/ 	.byte	0x04
	.zero		1


	//   ....[124]....
        /*08ac*/ 	.word	0x00005900
        /*08b0*/ 	.word	0x000000ff
        /*08b4*/ 	.word	0x00000000
        /*08b8*/ 	.short	0x010a
        /*08ba*/ 	.byte	0x04
	.zero		1


	//   ....[125]....
        /*08bc*/ 	.word	0x000059a0
        /*08c0*/ 	.word	0x00000000
        /*08c4*/ 	.word	0x00000000
        /*08c8*/ 	.short	0x010a
        /*08ca*/ 	.byte	0xff
	.zero		1


	//   ....[126]....
        /*08cc*/ 	.word	0x00005d30
        /*08d0*/ 	.word	0x000000ff
        /*08d4*/ 	.word	0x000001e0
        /*08d8*/ 	.short	0x010a
        /*08da*/ 	.byte	0x32
	.zero		1


	//   ....[127]....
        /*08dc*/ 	.word	0x00005e50
        /*08e0*/ 	.word	0x000000ff
        /*08e4*/ 	.word	0x00000000
        /*08e8*/ 	.short	0x0101
        /*08ea*/ 	.byte	0x04
	.zero		1


	//   ....[128]....
        /*08ec*/ 	.word	0x00006890
        /*08f0*/ 	.word	0x00000000
        /*08f4*/ 	.word	0x000001a0
        /*08f8*/ 	.short	0x010a
        /*08fa*/ 	.byte	0xff
	.zero		1


	//   ....[129]....
        /*08fc*/ 	.word	0x00006910
        /*0900*/ 	.word	0x00000054
        /*0904*/ 	.word	0x000001f0
        /*0908*/ 	.short	0x010a
        /*090a*/ 	.byte	0xff
	.zero		1


	//   ....[130]....
        /*090c*/ 	.word	0x000069f0
        /*0910*/ 	.word	0x00000000
        /*0914*/ 	.word	0x000001a0
        /*0918*/ 	.short	0x010a
        /*091a*/ 	.byte	0xff
	.zero		1


	//   ....[131]....
        /*091c*/ 	.word	0x00006b80
        /*0920*/ 	.word	0x00000054
        /*0924*/ 	.word	0x000001f0
        /*0928*/ 	.short	0x010a
        /*092a*/ 	.byte	0xff
	.zero		1


	//   ....[132]....
        /*092c*/ 	.word	0x00007360
        /*0930*/ 	.word	0x00000000
        /*0934*/ 	.word	0x00000000
        /*0938*/ 	.short	0x0101
        /*093a*/ 	.byte	0xff
	.zero		1


	//   ....[133]....
        /*093c*/ 	.word	0x00007370
        /*0940*/ 	.word	0x00000003
        /*0944*/ 	.word	0x000001a0
        /*0948*/ 	.short	0x010a
        /*094a*/ 	.byte	0xff
	.zero		1


	//   ....[134]....
        /*094c*/ 	.word	0x00007430
        /*0950*/ 	.word	0x00000003
        /*0954*/ 	.word	0x000001a0
        /*0958*/ 	.short	0x010a
        /*095a*/ 	.byte	0xff
	.zero		1


	//   ....[135]....
        /*095c*/ 	.word	0x00007770
        /*0960*/ 	.word	0x000000ff
        /*0964*/ 	.word	0x00000000
        /*0968*/ 	.short	0x0101
        /*096a*/ 	.byte	0x05
	.zero		1


	//   ....[136]....
        /*096c*/ 	.word	0x00007d30
        /*0970*/ 	.word	0x00000002
        /*0974*/ 	.word	0x00000000
        /*0978*/ 	.short	0x0101
        /*097a*/ 	.byte	0xff
	.zero		1


	//   ....[137]....
        /*097c*/ 	.word	0x00007f70
        /*0980*/ 	.word	0x000000ff
        /*0984*/ 	.word	0x00000000
        /*0988*/ 	.short	0x0101
        /*098a*/ 	.byte	0x04
	.zero		1


	//   ....[138]....
        /*098c*/ 	.word	0x00007fa0
        /*0990*/ 	.word	0x00000002
        /*0994*/ 	.word	0x000000d0
        /*0998*/ 	.short	0x010a
        /*099a*/ 	.byte	0xff
	.zero		1


	//   ....[139]....
        /*099c*/ 	.word	0x00008000
        /*09a0*/ 	.word	0x00000002
        /*09a4*/ 	.word	0x000000d0
        /*09a8*/ 	.short	0x010a
        /*09aa*/ 	.byte	0xff
	.zero		1


	//   ....[140]....
        /*09ac*/ 	.word	0x00008060
        /*09b0*/ 	.word	0x00000002
        /*09b4*/ 	.word	0x000001e0
        /*09b8*/ 	.short	0x010a
        /*09ba*/ 	.byte	0xff
	.zero		1


	//   ....[141]....
        /*09bc*/ 	.word	0x000080c0
        /*09c0*/ 	.word	0x00000000
        /*09c4*/ 	.word	0x00000000
        /*09c8*/ 	.short	0x010a
        /*09ca*/ 	.byte	0xff
	.zero		1


	//   ....[142]....
        /*09cc*/ 	.word	0x00008120
        /*09d0*/ 	.word	0x00000000
        /*09d4*/ 	.word	0x00000000
        /*09d8*/ 	.short	0x010a
        /*09da*/ 	.byte	0xff
	.zero		1


	//   ....[143]....
        /*09dc*/ 	.word	0x00008180
        /*09e0*/ 	.word	0x00000000
        /*09e4*/ 	.word	0x00000000
        /*09e8*/ 	.short	0x010a
        /*09ea*/ 	.byte	0xff
	.zero		1


	//   ....[144]....
        /*09ec*/ 	.word	0x000081e0
        /*09f0*/ 	.word	0x00000000
        /*09f4*/ 	.word	0x00000000
        /*09f8*/ 	.short	0x010a
        /*09fa*/ 	.byte	0xff
	.zero		1


	//   ....[145]....
        /*09fc*/ 	.word	0x00008240
        /*0a00*/ 	.word	0x00000000
        /*0a04*/ 	.word	0x00000000
        /*0a08*/ 	.short	0x010a
        /*0a0a*/ 	.byte	0xff
	.zero		1


	//   ....[146]....
        /*0a0c*/ 	.word	0x000082a0
        /*0a10*/ 	.word	0x00000000
        /*0a14*/ 	.word	0x00000000
        /*0a18*/ 	.short	0x010a
        /*0a1a*/ 	.byte	0xff
	.zero		1


	//   ....[147]....
        /*0a1c*/ 	.word	0x00008300
        /*0a20*/ 	.word	0x00000000
        /*0a24*/ 	.word	0x00000000
        /*0a28*/ 	.short	0x010a
        /*0a2a*/ 	.byte	0xff
	.zero		1


	//   ....[148]....
        /*0a2c*/ 	.word	0x00008360
        /*0a30*/ 	.word	0x00000000
        /*0a34*/ 	.word	0x00000000
        /*0a38*/ 	.short	0x010a
        /*0a3a*/ 	.byte	0xff
	.zero		1


	//   ....[149]....
        /*0a3c*/ 	.word	0x000083c0
        /*0a40*/ 	.word	0x00000000
        /*0a44*/ 	.word	0x00000000
        /*0a48*/ 	.short	0x010a
        /*0a4a*/ 	.byte	0xff
	.zero		1


	//   ....[150]....
        /*0a4c*/ 	.word	0x00008420
        /*0a50*/ 	.word	0x00000000
        /*0a54*/ 	.word	0x00000000
        /*0a58*/ 	.short	0x010a
        /*0a5a*/ 	.byte	0xff
	.zero		1


	//   ....[151]....
        /*0a5c*/ 	.word	0x00008480
        /*0a60*/ 	.word	0x00000000
        /*0a64*/ 	.word	0x00000000
        /*0a68*/ 	.short	0x010a
        /*0a6a*/ 	.byte	0xff
	.zero		1


	//   ....[152]....
        /*0a6c*/ 	.word	0x000084e0
        /*0a70*/ 	.word	0x00000000
        /*0a74*/ 	.word	0x00000000
        /*0a78*/ 	.short	0x010a
        /*0a7a*/ 	.byte	0xff
	.zero		1


	//   ....[153]....
        /*0a7c*/ 	.word	0x00008540
        /*0a80*/ 	.word	0x00000000
        /*0a84*/ 	.word	0x00000000
        /*0a88*/ 	.short	0x010a
        /*0a8a*/ 	.byte	0xff
	.zero		1


	//   ....[154]....
        /*0a8c*/ 	.word	0x000085a0
        /*0a90*/ 	.word	0x00000000
        /*0a94*/ 	.word	0x00000000
        /*0a98*/ 	.short	0x010a
        /*0a9a*/ 	.byte	0xff
	.zero		1


	//   ....[155]....
        /*0a9c*/ 	.word	0x00008600
        /*0aa0*/ 	.word	0x00000000
        /*0aa4*/ 	.word	0x00000000
        /*0aa8*/ 	.short	0x010a
        /*0aaa*/ 	.byte	0xff
	.zero		1


	//   ....[156]....
        /*0aac*/ 	.word	0x00008660
        /*0ab0*/ 	.word	0x00000000
        /*0ab4*/ 	.word	0x00000000
        /*0ab8*/ 	.short	0x010a
        /*0aba*/ 	.byte	0xff
	.zero		1


	//   ....[157]....
        /*0abc*/ 	.word	0x000086c0
        /*0ac0*/ 	.word	0x00000000
        /*0ac4*/ 	.word	0x00000000
        /*0ac8*/ 	.short	0x010a
        /*0aca*/ 	.byte	0xff
	.zero		1


	//   ....[158]....
        /*0acc*/ 	.word	0x00008720
        /*0ad0*/ 	.word	0x00000000
        /*0ad4*/ 	.word	0x00000000
        /*0ad8*/ 	.short	0x010a
        /*0ada*/ 	.byte	0xff
	.zero		1


	//   ....[159]....
        /*0adc*/ 	.word	0x00008780
        /*0ae0*/ 	.word	0x00000000
        /*0ae4*/ 	.word	0x00000000
        /*0ae8*/ 	.short	0x010a
        /*0aea*/ 	.byte	0xff
	.zero		1


	//   ....[160]....
        /*0aec*/ 	.word	0x000087e0
        /*0af0*/ 	.word	0x00000000
        /*0af4*/ 	.word	0x00000000
        /*0af8*/ 	.short	0x010a
        /*0afa*/ 	.byte	0xff
	.zero		1


	//   ....[161]....
        /*0afc*/ 	.word	0x00008840
        /*0b00*/ 	.word	0x00000000
        /*0b04*/ 	.word	0x00000000
        /*0b08*/ 	.short	0x010a
        /*0b0a*/ 	.byte	0xff
	.zero		1


	//   ....[162]....
        /*0b0c*/ 	.word	0x000088a0
        /*0b10*/ 	.word	0x00000000
        /*0b14*/ 	.word	0x00000000
        /*0b18*/ 	.short	0x010a
        /*0b1a*/ 	.byte	0xff
	.zero		1


	//   ....[163]....
        /*0b1c*/ 	.word	0x00008900
        /*0b20*/ 	.word	0x00000000
        /*0b24*/ 	.word	0x00000000
        /*0b28*/ 	.short	0x010a
        /*0b2a*/ 	.byte	0xff
	.zero		1


	//   ....[164]....
        /*0b2c*/ 	.word	0x00008960
        /*0b30*/ 	.word	0x00000000
        /*0b34*/ 	.word	0x00000000
        /*0b38*/ 	.short	0x010a
        /*0b3a*/ 	.byte	0xff
	.zero		1


	//   ....[165]....
        /*0b3c*/ 	.word	0x000089c0
        /*0b40*/ 	.word	0x00000000
        /*0b44*/ 	.word	0x00000000
        /*0b48*/ 	.short	0x010a
        /*0b4a*/ 	.byte	0xff
	.zero		1


	//   ....[166]....
        /*0b4c*/ 	.word	0x00008a20
        /*0b50*/ 	.word	0x00000004
        /*0b54*/ 	.word	0x000001e8
        /*0b58*/ 	.short	0x010a
        /*0b5a*/ 	.byte	0xff
	.zero		1


	//   ....[167]....
        /*0b5c*/ 	.word	0x00008a80
        /*0b60*/ 	.word	0x00000004
        /*0b64*/ 	.word	0x000001e0
        /*0b68*/ 	.short	0x010a
        /*0b6a*/ 	.byte	0xff
	.zero		1


	//   ....[168]....
        /*0b6c*/ 	.word	0x00008ae0
        /*0b70*/ 	.word	0x00000000
        /*0b74*/ 	.word	0x000001e0
        /*0b78*/ 	.short	0x010a
        /*0b7a*/ 	.byte	0xff
	.zero		1


	//   ....[169]....
        /*0b7c*/ 	.word	0x00008b40
        /*0b80*/ 	.word	0x00000005
        /*0b84*/ 	.word	0x00000200
        /*0b88*/ 	.short	0x010a
        /*0b8a*/ 	.byte	0xff
	.zero		1


	//   ....[170]....
        /*0b8c*/ 	.word	0x00008ba0
        /*0b90*/ 	.word	0x00000000
        /*0b94*/ 	.word	0x00000000
        /*0b98*/ 	.short	0x010a
        /*0b9a*/ 	.byte	0xff
	.zero		1


	//   ....[171]....
        /*0b9c*/ 	.word	0x00008c00
        /*0ba0*/ 	.word	0x00000000
        /*0ba4*/ 	.word	0x00000000
        /*0ba8*/ 	.short	0x010a
        /*0baa*/ 	.byte	0xff
	.zero		1


	//   ....[172]....
        /*0bac*/ 	.word	0x00008c60
        /*0bb0*/ 	.word	0x00000000
        /*0bb4*/ 	.word	0x00000000
        /*0bb8*/ 	.short	0x010a
        /*0bba*/ 	.byte	0xff
	.zero		1


	//   ....[173]....
        /*0bbc*/ 	.word	0x00008cc0
        /*0bc0*/ 	.word	0x00000000
        /*0bc4*/ 	.word	0x000001e0
        /*0bc8*/ 	.short	0x010a
        /*0bca*/ 	.byte	0xff
	.zero		1


	//   ....[174]....
        /*0bcc*/ 	.word	0x00008d20
        /*0bd0*/ 	.word	0x00000000
        /*0bd4*/ 	.word	0x000001d8
        /*0bd8*/ 	.short	0x010a
        /*0bda*/ 	.byte	0xff
	.zero		1


	//   ....[175]....
        /*0bdc*/ 	.word	0x00008d80
        /*0be0*/ 	.word	0x00000003
        /*0be4*/ 	.word	0x000001b8
        /*0be8*/ 	.short	0x010a
        /*0bea*/ 	.byte	0xff
	.zero		1


	//   ....[176]....
        /*0bec*/ 	.word	0x00008de0
        /*0bf0*/ 	.word	0x00000003
        /*0bf4*/ 	.word	0x000001b8
        /*0bf8*/ 	.short	0x010a
        /*0bfa*/ 	.byte	0xff
	.zero		1


	//   ....[177]....
        /*0bfc*/ 	.word	0x00008e40
        /*0c00*/ 	.word	0x00000000
        /*0c04*/ 	.word	0x00000000
        /*0c08*/ 	.short	0x010a
        /*0c0a*/ 	.byte	0xff
	.zero		1


	//   ....[178]....
        /*0c0c*/ 	.word	0x00008ea0
        /*0c10*/ 	.word	0x00000000
        /*0c14*/ 	.word	0x00000000
        /*0c18*/ 	.short	0x010a
        /*0c1a*/ 	.byte	0xff
	.zero		1


	//   ....[179]....
        /*0c1c*/ 	.word	0x00008f00
        /*0c20*/ 	.word	0x00000000
        /*0c24*/ 	.word	0x000001e0
        /*0c28*/ 	.short	0x010a
        /*0c2a*/ 	.byte	0xff
	.zero		1


	//   ....[180]....
        /*0c2c*/ 	.word	0x00008f50
        /*0c30*/ 	.word	0x00000000
        /*0c34*/ 	.word	0x000001a0
        /*0c38*/ 	.short	0x010a
        /*0c3a*/ 	.byte	0xff
	.zero		1


	//   ....[181]....
        /*0c3c*/ 	.word	0x00008fa0
        /*0c40*/ 	.word	0x00000054
        /*0c44*/ 	.word	0x000001f0
        /*0c48*/ 	.short	0x010a
        /*0c4a*/ 	.byte	0xff
	.zero		1


	//   ....[182]....
        /*0c4c*/ 	.word	0x00008ff0
        /*0c50*/ 	.word	0x00000003
        /*0c54*/ 	.word	0x000001a0
        /*0c58*/ 	.short	0x010a
        /*0c5a*/ 	.byte	0xff
	.zero		1


	//----- nvinfo : EIATTR_NUM_MBARRIERS
	.align		4
.L_47:
        /*0c5c*/ 	.byte	0x03, 0x38
        /*0c5e*/ 	.short	0x0042


	//----- nvinfo : EIATTR_EXIT_INSTR_OFFSETS
	.align		4
        /*0c60*/ 	.byte	0x04, 0x1c
        /*0c62*/ 	.short	(.L_49 - .L_48)


	//   ....[0]....
.L_48:
        /*0c64*/ 	.word	0x000039e0


	//   ....[1]....
        /*0c68*/ 	.word	0x00003c70


	//   ....[2]....
        /*0c6c*/ 	.word	0x00003cd0


	//   ....[3]....
        /*0c70*/ 	.word	0x00004a00


	//   ....[4]....
        /*0c74*/ 	.word	0x000059d0


	//   ....[5]....
        /*0c78*/ 	.word	0x00005a10


	//   ....[6]....
        /*0c7c*/ 	.word	0x00007e60


	//   ....[7]....
        /*0c80*/ 	.word	0x00007ee0


	//   ....[8]....
        /*0c84*/ 	.word	0x00007f10


	//   ....[9]....
        /*0c88*/ 	.word	0x00007f80


	//----- nvinfo : EIATTR_MAX_THREADS
	.align		4
.L_49:
        /*0c8c*/ 	.byte	0x04, 0x05
        /*0c8e*/ 	.short	(.L_51 - .L_50)
.L_50:
        /*0c90*/ 	.word	0x00000100
        /*0c94*/ 	.word	0x00000001
        /*0c98*/ 	.word	0x00000001


	//----- nvinfo : EIATTR_CRS_STACK_SIZE
	.align		4
.L_51:
        /*0c9c*/ 	.byte	0x04, 0x1e
        /*0c9e*/ 	.short	(.L_53 - .L_52)
.L_52:
        /*0ca0*/ 	.word	0x00000000


	//----- nvinfo : EIATTR_CBANK_PARAM_SIZE
	.align		4
.L_53:
        /*0ca4*/ 	.byte	0x03, 0x19
        /*0ca6*/ 	.short	0x0800


	//----- nvinfo : EIATTR_PARAM_CBANK
	.align		4
        /*0ca8*/ 	.byte	0x04, 0x0a
        /*0caa*/ 	.short	(.L_55 - .L_54)
	.align		4
.L_54:
        /*0cac*/ 	.word	index@(.nv.constant0._ZN7cutlass13device_kernelINS_4conv6kernel13ConvUniversalINS1_16ConvProblemShapeILNS1_8OperatorE1ELi2EEENS1_10collective14CollectiveConvINS1_47MainloopSm100TmaUmmaWarpSpecializedImplicitGemmILS5_1ELi26ELi2ELi1ELi2EN4cute5tupleIJNSA_1CILi2EEENSC_ILi1EEESE_EEEEENSB_IJNSC_ILi64EEESH_NSB_IJNSC_ILi32EEEEEEEEENS_10bfloat16_tESL_NSA_8TiledMMAINSA_8MMA_AtomIJNSA_20SM100_MMA_F16BF16_SSISL_SL_fLi64ELi64ELNSA_4UMMA5MajorE0ELSQ_1ELNSP_7ScaleInE0ELSR_0EEEEEENSA_6LayoutINSB_IJSE_SE_SE_EEENSB_IJNSC_ILi0EEESW_SW_EEEEENSB_IJNSA_10UnderscoreESZ_SZ_EEEEENS7_6detail27Sm100ImplicitGemmTileTraitsINSA_20SM90_TMA_LOAD_IM2COLENSA_14ComposedLayoutINSA_7SwizzleILi2ELi4ELi3EEENSA_18smem_ptr_flag_bitsILi16EEENSU_INSB_IJNSC_ILi8EEESI_EEENSB_IJSI_SE_EEEEEEEvEENS13_INSA_23SM90_TMA_LOAD_MULTICASTENS15_INS16_ILi3ELi4ELi3EEES19_NSU_INSB_IJSH_S1A_EEENSB_IJSE_SH_EEEEEEEvEEEENS_8epilogue10collective18CollectiveEpilogueINS1O_23Sm100TmaWarpSpecializedILi3ELi2ELi16ELb1ELb0EEEJSK_NSB_IJNSU_ISH_SE_EENSU_ISI_SE_EEEEESL_NSB_IJNSB_IJlllEEESE_SW_EEESL_S1X_NS1O_6fusion15FusionCallbacksIS1S_NS1Y_17LinearCombinationISL_fSL_fLNS_15FloatRoundStyleE2EEESK_S1V_JEEENSA_5SM1004TMEM4LOAD26SM100_TMEM_LOAD_16dp256b4xES14_S1E_NSA_17SM75_U32x4_LDSM_NENSA_21SM90_TMA_STORE_IM2COLES1E_NSA_17SM90_U32x4_STSM_NENSA_39AutoVectorizingCopyWithAssumedAlignmentILi128EEEEEEvvEEEEvNT_6ParamsE)
        /*0cb0*/ 	.short	0x0380
        /*0cb2*/ 	.short	0x0800


	//----- nvinfo : EIATTR_SW_WAR
	.align		4
.L_55:
        /*0cb4*/ 	.byte	0x04, 0x36
        /*0cb6*/ 	.short	(.L_57 - .L_56)
.L_56:
        /*0cb8*/ 	.word	0x00000008
.L_57:


//--------------------- .nv.callgraph             --------------------------
	.section	.nv.callgraph,"",@"SHT_CUDA_CALLGRAPH"
	.align	4
	.sectionentsize	8
	.align		4
        /*0000*/ 	.word	0x00000000
	.align		4
        /*0004*/ 	.word	0xffffffff
	.align		4
        /*0008*/ 	.word	index@(_ZN7cutlass13device_kernelINS_4conv6kernel13ConvUniversalINS1_16ConvProblemShapeILNS1_8OperatorE1ELi2EEENS1_10collective14CollectiveConvINS1_47MainloopSm100TmaUmmaWarpSpecializedImplicitGemmILS5_1ELi26ELi2ELi1ELi2EN4cute5tupleIJNSA_1CILi2EEENSC_ILi1EEESE_EEEEENSB_IJNSC_ILi64EEESH_NSB_IJNSC_ILi32EEEEEEEEENS_10bfloat16_tESL_NSA_8TiledMMAINSA_8MMA_AtomIJNSA_20SM100_MMA_F16BF16_SSISL_SL_fLi64ELi64ELNSA_4UMMA5MajorE0ELSQ_1ELNSP_7ScaleInE0ELSR_0EEEEEENSA_6LayoutINSB_IJSE_SE_SE_EEENSB_IJNSC_ILi0EEESW_SW_EEEEENSB_IJNSA_10UnderscoreESZ_SZ_EEEEENS7_6detail27Sm100ImplicitGemmTileTraitsINSA_20SM90_TMA_LOAD_IM2COLENSA_14ComposedLayoutINSA_7SwizzleILi2ELi4ELi3EEENSA_18smem_ptr_flag_bitsILi16EEENSU_INSB_IJNSC_ILi8EEESI_EEENSB_IJSI_SE_EEEEEEEvEENS13_INSA_23SM90_TMA_LOAD_MULTICASTENS15_INS16_ILi3ELi4ELi3EEES19_NSU_INSB_IJSH_S1A_EEENSB_IJSE_SH_EEEEEEEvEEEENS_8epilogue10collective18CollectiveEpilogueINS1O_23Sm100TmaWarpSpecializedILi3ELi2ELi16ELb1ELb0EEEJSK_NSB_IJNSU_ISH_SE_EENSU_ISI_SE_EEEEESL_NSB_IJNSB_IJlllEEESE_SW_EEESL_S1X_NS1O_6fusion15FusionCallbacksIS1S_NS1Y_17LinearCombinationISL_fSL_fLNS_15FloatRoundStyleE2EEESK_S1V_JEEENSA_5SM1004TMEM4LOAD26SM100_TMEM_LOAD_16dp256b4xES14_S1E_NSA_17SM75_U32x4_LDSM_NENSA_21SM90_TMA_STORE_IM2COLES1E_NSA_17SM90_U32x4_STSM_NENSA_39AutoVectorizingCopyWithAssumedAlignmentILi128EEEEEEvvEEEEvNT_6ParamsE)
	.align		4
        /*000c*/ 	.word	index@(__assertfail)
	.align		4
        /*0010*/ 	.word	0x00000000
	.align		4
        /*0014*/ 	.word	0xfffffffe
	.align		4
        /*0018*/ 	.word	0x00000000
	.align		4
        /*001c*/ 	.word	0xfffffffd
	.align		4
        /*0020*/ 	.word	0x00000000
	.align		4
        /*0024*/ 	.word	0xfffffffc


//--------------------- .nv.constant4             --------------------------
	.section	.nv.constant4,"a",@progbits
	.align	8
	.align		8
.nv.constant4:
        /*0000*/ 	.dword	__assertfail
	.align		8
        /*0008*/ 	.dword	__unnamed_1
	.align		8
        /*0010*/ 	.dword	__unnamed_2
	.align		8
        /*0018*/ 	.dword	_ZN39_INTERNAL_9ac8ee0d_4_k_cu_7a76ef86_29564cuda3std3__45__cpo5beginE
	.align		8
        /*0020*/ 	.dword	_ZN39_INTERNAL_9ac8ee0d_4_k_cu_7a76ef86_29564cuda3std3__45__cpo3endE
	.align		8
        /*0028*/ 	.dword	_ZN39_INTERNAL_9ac8ee0d_4_k_cu_7a76ef86_29564cuda3std3__45__cpo6cbeginE
	.align		8
        /*0030*/ 	.dword	_ZN39_INTERNAL_9ac8ee0d_4_k_cu_7a76ef86_29564cuda3std3__45__cpo4cendE
	.align		8
        /*0038*/ 	.dword	_ZN39_INTERNAL_9ac8ee0d_4_k_cu_7a76ef86_29564cuda3std3__441_GLOBAL__N__9ac8ee0d_4_k_cu_7a76ef86_29566ignoreE
	.align		8
        /*0040*/ 	.dword	_ZN39_INTERNAL_9ac8ee0d_4_k_cu_7a76ef86_29564cuda3std3__419piecewise_constructE
	.align		8
        /*0048*/ 	.dword	_ZN39_INTERNAL_9ac8ee0d_4_k_cu_7a76ef86_29564cuda3std3__48in_placeE
	.align		8
        /*0050*/ 	.dword	_ZN39_INTERNAL_9ac8ee0d_4_k_cu_7a76ef86_29564cuda3std6ranges3__45__cpo4swapE
	.align		8
        /*0058*/ 	.dword	_ZN39_INTERNAL_9ac8ee0d_4_k_cu_7a76ef86_29564cuda3std6ranges3__45__cpo9iter_moveE
	.align		8
        /*0060*/ 	.dword	_ZN39_INTERNAL_9ac8ee0d_4_k_cu_7a76ef86_29564cute7productE
	.align		8
        /*0068*/ 	.dword	_ZN39_INTERNAL_9ac8ee0d_4_k_cu_7a76ef86_29564cute1_E
	.align		8
        /*0070*/ 	.dword	$str$27
	.align		8
        /*0078*/ 	.dword	$str$28
	.align		8
        /*0080*/ 	.dword	$str$29
	.align		8
        /*0088*/ 	.dword	$str$30


//--------------------- .text._ZN7cutlass13device_kernelINS_4conv6kernel13ConvUniversalINS1_16ConvProblemShapeILNS1_8OperatorE1ELi2EEENS1_10collective14CollectiveConvINS1_47MainloopSm100TmaUmmaWarpSpecializedImplicitGemmILS5_1ELi26ELi2ELi1ELi2EN4cute5tupleIJNSA_1CILi2EEENSC_ILi1EEESE_EEEEENSB_IJNSC_ILi64EEESH_NSB_IJNSC_ILi32EEEEEEEEENS_10bfloat16_tESL_NSA_8TiledMMAINSA_8MMA_AtomIJNSA_20SM100_MMA_F16BF16_SSISL_SL_fLi64ELi64ELNSA_4UMMA5MajorE0ELSQ_1ELNSP_7ScaleInE0ELSR_0EEEEEENSA_6LayoutINSB_IJSE_SE_SE_EEENSB_IJNSC_ILi0EEESW_SW_EEEEENSB_IJNSA_10UnderscoreESZ_SZ_EEEEENS7_6detail27Sm100ImplicitGemmTileTraitsINSA_20SM90_TMA_LOAD_IM2COLENSA_14ComposedLayoutINSA_7SwizzleILi2ELi4ELi3EEENSA_18smem_ptr_flag_bitsILi16EEENSU_INSB_IJNSC_ILi8EEESI_EEENSB_IJSI_SE_EEEEEEEvEENS13_INSA_23SM90_TMA_LOAD_MULTICASTENS15_INS16_ILi3ELi4ELi3EEES19_NSU_INSB_IJSH_S1A_EEENSB_IJSE_SH_EEEEEEEvEEEENS_8epilogue10collective18CollectiveEpilogueINS1O_23Sm100TmaWarpSpecializedILi3ELi2ELi16ELb1ELb0EEEJSK_NSB_IJNSU_ISH_SE_EENSU_ISI_SE_EEEEESL_NSB_IJNSB_IJlllEEESE_SW_EEESL_S1X_NS1O_6fusion15FusionCallbacksIS1S_NS1Y_17LinearCombinationISL_fSL_fLNS_15FloatRoundStyleE2EEESK_S1V_JEEENSA_5SM1004TMEM4LOAD26SM100_TMEM_LOAD_16dp256b4xES14_S1E_NSA_17SM75_U32x4_LDSM_NENSA_21SM90_TMA_STORE_IM2COLES1E_NSA_17SM90_U32x4_STSM_NENSA_39AutoVectorizingCopyWithAssumedAlignmentILi128EEEEEEvvEEEEvNT_6ParamsE --------------------------
	.section	.text._ZN7cutlass13device_kernelINS_4conv6kernel13ConvUniversalINS1_16ConvProblemShapeILNS1_8OperatorE1ELi2EEENS1_10collective14CollectiveConvINS1_47MainloopSm100TmaUmmaWarpSpecializedImplicitGemmILS5_1ELi26ELi2ELi1ELi2EN4cute5tupleIJNSA_1CILi2EEENSC_ILi1EEESE_EEEEENSB_IJNSC_ILi64EEESH_NSB_IJNSC_ILi32EEEEEEEEENS_10bfloat16_tESL_NSA_8TiledMMAINSA_8MMA_AtomIJNSA_20SM100_MMA_F16BF16_SSISL_SL_fLi64ELi64ELNSA_4UMMA5MajorE0ELSQ_1ELNSP_7ScaleInE0ELSR_0EEEEEENSA_6LayoutINSB_IJSE_SE_SE_EEENSB_IJNSC_ILi0EEESW_SW_EEEEENSB_IJNSA_10UnderscoreESZ_SZ_EEEEENS7_6detail27Sm100ImplicitGemmTileTraitsINSA_20SM90_TMA_LOAD_IM2COLENSA_14ComposedLayoutINSA_7SwizzleILi2ELi4ELi3EEENSA_18smem_ptr_flag_bitsILi16EEENSU_INSB_IJNSC_ILi8EEESI_EEENSB_IJSI_SE_EEEEEEEvEENS13_INSA_23SM90_TMA_LOAD_MULTICASTENS15_INS16_ILi3ELi4ELi3EEES19_NSU_INSB_IJSH_S1A_EEENSB_IJSE_SH_EEEEEEEvEEEENS_8epilogue10collective18CollectiveEpilogueINS1O_23Sm100TmaWarpSpecializedILi3ELi2ELi16ELb1ELb0EEEJSK_NSB_IJNSU_ISH_SE_EENSU_ISI_SE_EEEEESL_NSB_IJNSB_IJlllEEESE_SW_EEESL_S1X_NS1O_6fusion15FusionCallbacksIS1S_NS1Y_17LinearCombinationISL_fSL_fLNS_15FloatRoundStyleE2EEESK_S1V_JEEENSA_5SM1004TMEM4LOAD26SM100_TMEM_LOAD_16dp256b4xES14_S1E_NSA_17SM75_U32x4_LDSM_NENSA_21SM90_TMA_STORE_IM2COLES1E_NSA_17SM90_U32x4_STSM_NENSA_39AutoVectorizingCopyWithAssumedAlignmentILi128EEEEEEvvEEEEvNT_6ParamsE,"ax",@progbits
	.align	128
.text._ZN7cutlass13device_kernelINS_4conv6kernel13ConvUniversalINS1_16ConvProblemShapeILNS1_8OperatorE1ELi2EEENS1_10collective14CollectiveConvINS1_47MainloopSm100TmaUmmaWarpSpecializedImplicitGemmILS5_1ELi26ELi2ELi1ELi2EN4cute5tupleIJNSA_1CILi2EEENSC_ILi1EEESE_EEEEENSB_IJNSC_ILi64EEESH_NSB_IJNSC_ILi32EEEEEEEEENS_10bfloat16_tESL_NSA_8TiledMMAINSA_8MMA_AtomIJNSA_20SM100_MMA_F16BF16_SSISL_SL_fLi64ELi64ELNSA_4UMMA5MajorE0ELSQ_1ELNSP_7ScaleInE0ELSR_0EEEEEENSA_6LayoutINSB_IJSE_SE_SE_EEENSB_IJNSC_ILi0EEESW_SW_EEEEENSB_IJNSA_10UnderscoreESZ_SZ_EEEEENS7_6detail27Sm100ImplicitGemmTileTraitsINSA_20SM90_TMA_LOAD_IM2COLENSA_14ComposedLayoutINSA_7SwizzleILi2ELi4ELi3EEENSA_18smem_ptr_flag_bitsILi16EEENSU_INSB_IJNSC_ILi8EEESI_EEENSB_IJSI_SE_EEEEEEEvEENS13_INSA_23SM90_TMA_LOAD_MULTICASTENS15_INS16_ILi3ELi4ELi3EEES19_NSU_INSB_IJSH_S1A_EEENSB_IJSE_SH_EEEEEEEvEEEENS_8epilogue10collective18CollectiveEpilogueINS1O_23Sm100TmaWarpSpecializedILi3ELi2ELi16ELb1ELb0EEEJSK_NSB_IJNSU_ISH_SE_EENSU_ISI_SE_EEEEESL_NSB_IJNSB_IJlllEEESE_SW_EEESL_S1X_NS1O_6fusion15FusionCallbacksIS1S_NS1Y_17LinearCombinationISL_fSL_fLNS_15FloatRoundStyleE2EEESK_S1V_JEEENSA_5SM1004TMEM4LOAD26SM100_TMEM_LOAD_16dp256b4xES14_S1E_NSA_17SM75_U32x4_LDSM_NENSA_21SM90_TMA_STORE_IM2COLES1E_NSA_17SM90_U32x4_STSM_NENSA_39AutoVectorizingCopyWithAssumedAlignmentILi128EEEEEEvvEEEEvNT_6ParamsE:
        .type           _ZN7cutlass13device_kernelINS_4conv6kernel13ConvUniversalINS1_16ConvProblemShapeILNS1_8OperatorE1ELi2EEENS1_10collective14CollectiveConvINS1_47MainloopSm100TmaUmmaWarpSpecializedImplicitGemmILS5_1ELi26ELi2ELi1ELi2EN4cute5tupleIJNSA_1CILi2EEENSC_ILi1EEESE_EEEEENSB_IJNSC_ILi64EEESH_NSB_IJNSC_ILi32EEEEEEEEENS_10bfloat16_tESL_NSA_8TiledMMAINSA_8MMA_AtomIJNSA_20SM100_MMA_F16BF16_SSISL_SL_fLi64ELi64ELNSA_4UMMA5MajorE0ELSQ_1ELNSP_7ScaleInE0ELSR_0EEEEEENSA_6LayoutINSB_IJSE_SE_SE_EEENSB_IJNSC_ILi0EEESW_SW_EEEEENSB_IJNSA_10UnderscoreESZ_SZ_EEEEENS7_6detail27Sm100ImplicitGemmTileTraitsINSA_20SM90_TMA_LOAD_IM2COLENSA_14ComposedLayoutINSA_7SwizzleILi2ELi4ELi3EEENSA_18smem_ptr_flag_bitsILi16EEENSU_INSB_IJNSC_ILi8EEESI_EEENSB_IJSI_SE_EEEEEEEvEENS13_INSA_23SM90_TMA_LOAD_MULTICASTENS15_INS16_ILi3ELi4ELi3EEES19_NSU_INSB_IJSH_S1A_EEENSB_IJSE_SH_EEEEEEEvEEEENS_8epilogue10collective18CollectiveEpilogueINS1O_23Sm100TmaWarpSpecializedILi3ELi2ELi16ELb1ELb0EEEJSK_NSB_IJNSU_ISH_SE_EENSU_ISI_SE_EEEEESL_NSB_IJNSB_IJlllEEESE_SW_EEESL_S1X_NS1O_6fusion15FusionCallbacksIS1S_NS1Y_17LinearCombinationISL_fSL_fLNS_15FloatRoundStyleE2EEESK_S1V_JEEENSA_5SM1004TMEM4LOAD26SM100_TMEM_LOAD_16dp256b4xES14_S1E_NSA_17SM75_U32x4_LDSM_NENSA_21SM90_TMA_STORE_IM2COLES1E_NSA_17SM90_U32x4_STSM_NENSA_39AutoVectorizingCopyWithAssumedAlignmentILi128EEEEEEvvEEEEvNT_6ParamsE,@function
        .size           _ZN7cutlass13device_kernelINS_4conv6kernel13ConvUniversalINS1_16ConvProblemShapeILNS1_8OperatorE1ELi2EEENS1_10collective14CollectiveConvINS1_47MainloopSm100TmaUmmaWarpSpecializedImplicitGemmILS5_1ELi26ELi2ELi1ELi2EN4cute5tupleIJNSA_1CILi2EEENSC_ILi1EEESE_EEEEENSB_IJNSC_ILi64EEESH_NSB_IJNSC_ILi32EEEEEEEEENS_10bfloat16_tESL_NSA_8TiledMMAINSA_8MMA_AtomIJNSA_20SM100_MMA_F16BF16_SSISL_SL_fLi64ELi64ELNSA_4UMMA5MajorE0ELSQ_1ELNSP_7ScaleInE0ELSR_0EEEEEENSA_6LayoutINSB_IJSE_SE_SE_EEENSB_IJNSC_ILi0EEESW_SW_EEEEENSB_IJNSA_10UnderscoreESZ_SZ_EEEEENS7_6detail27Sm100ImplicitGemmTileTraitsINSA_20SM90_TMA_LOAD_IM2COLENSA_14ComposedLayoutINSA_7SwizzleILi2ELi4ELi3EEENSA_18smem_ptr_flag_bitsILi16EEENSU_INSB_IJNSC_ILi8EEESI_EEENSB_IJSI_SE_EEEEEEEvEENS13_INSA_23SM90_TMA_LOAD_MULTICASTENS15_INS16_ILi3ELi4ELi3EEES19_NSU_INSB_IJSH_S1A_EEENSB_IJSE_SH_EEEEEEEvEEEENS_8epilogue10collective18CollectiveEpilogueINS1O_23Sm100TmaWarpSpecializedILi3ELi2ELi16ELb1ELb0EEEJSK_NSB_IJNSU_ISH_SE_EENSU_ISI_SE_EEEEESL_NSB_IJNSB_IJlllEEESE_SW_EEESL_S1X_NS1O_6fusion15FusionCallbacksIS1S_NS1Y_17LinearCombinationISL_fSL_fLNS_15FloatRoundStyleE2EEESK_S1V_JEEENSA_5SM1004TMEM4LOAD26SM100_TMEM_LOAD_16dp256b4xES14_S1E_NSA_17SM75_U32x4_LDSM_NENSA_21SM90_TMA_STORE_IM2COLES1E_NSA_17SM90_U32x4_STSM_NENSA_39AutoVectorizingCopyWithAssumedAlignmentILi128EEEEEEvvEEEEvNT_6ParamsE,(.L_x_218 - _ZN7cutlass13device_kernelINS_4conv6kernel13ConvUniversalINS1_16ConvProblemShapeILNS1_8OperatorE1ELi2EEENS1_10collective14CollectiveConvINS1_47MainloopSm100TmaUmmaWarpSpecializedImplicitGemmILS5_1ELi26ELi2ELi1ELi2EN4cute5tupleIJNSA_1CILi2EEENSC_ILi1EEESE_EEEEENSB_IJNSC_ILi64EEESH_NSB_IJNSC_ILi32EEEEEEEEENS_10bfloat16_tESL_NSA_8TiledMMAINSA_8MMA_AtomIJNSA_20SM100_MMA_F16BF16_SSISL_SL_fLi64ELi64ELNSA_4UMMA5MajorE0ELSQ_1ELNSP_7ScaleInE0ELSR_0EEEEEENSA_6LayoutINSB_IJSE_SE_SE_EEENSB_IJNSC_ILi0EEESW_SW_EEEEENSB_IJNSA_10UnderscoreESZ_SZ_EEEEENS7_6detail27Sm100ImplicitGemmTileTraitsINSA_20SM90_TMA_LOAD_IM2COLENSA_14ComposedLayoutINSA_7SwizzleILi2ELi4ELi3EEENSA_18smem_ptr_flag_bitsILi16EEENSU_INSB_IJNSC_ILi8EEESI_EEENSB_IJSI_SE_EEEEEEEvEENS13_INSA_23SM90_TMA_LOAD_MULTICASTENS15_INS16_ILi3ELi4ELi3EEES19_NSU_INSB_IJSH_S1A_EEENSB_IJSE_SH_EEEEEEEvEEEENS_8epilogue10collective18CollectiveEpilogueINS1O_23Sm100TmaWarpSpecializedILi3ELi2ELi16ELb1ELb0EEEJSK_NSB_IJNSU_ISH_SE_EENSU_ISI_SE_EEEEESL_NSB_IJNSB_IJlllEEESE_SW_EEESL_S1X_NS1O_6fusion15FusionCallbacksIS1S_NS1Y_17LinearCombinationISL_fSL_fLNS_15FloatRoundStyleE2EEESK_S1V_JEEENSA_5SM1004TMEM4LOAD26SM100_TMEM_LOAD_16dp256b4xES14_S1E_NSA_17SM75_U32x4_LDSM_NENSA_21SM90_TMA_STORE_IM2COLES1E_NSA_17SM90_U32x4_STSM_NENSA_39AutoVectorizingCopyWithAssumedAlignmentILi128EEEEEEvvEEEEvNT_6ParamsE)
        .other          _ZN7cutlass13device_kernelINS_4conv6kernel13ConvUniversalINS1_16ConvProblemShapeILNS1_8OperatorE1ELi2EEENS1_10collective14CollectiveConvINS1_47MainloopSm100TmaUmmaWarpSpecializedImplicitGemmILS5_1ELi26ELi2ELi1ELi2EN4cute5tupleIJNSA_1CILi2EEENSC_ILi1EEESE_EEEEENSB_IJNSC_ILi64EEESH_NSB_IJNSC_ILi32EEEEEEEEENS_10bfloat16_tESL_NSA_8TiledMMAINSA_8MMA_AtomIJNSA_20SM100_MMA_F16BF16_SSISL_SL_fLi64ELi64ELNSA_4UMMA5MajorE0ELSQ_1ELNSP_7ScaleInE0ELSR_0EEEEEENSA_6LayoutINSB_IJSE_SE_SE_EEENSB_IJNSC_ILi0EEESW_SW_EEEEENSB_IJNSA_10UnderscoreESZ_SZ_EEEEENS7_6detail27Sm100ImplicitGemmTileTraitsINSA_20SM90_TMA_LOAD_IM2COLENSA_14ComposedLayoutINSA_7SwizzleILi2ELi4ELi3EEENSA_18smem_ptr_flag_bitsILi16EEENSU_INSB_IJNSC_ILi8EEESI_EEENSB_IJSI_SE_EEEEEEEvEENS13_INSA_23SM90_TMA_LOAD_MULTICASTENS15_INS16_ILi3ELi4ELi3EEES19_NSU_INSB_IJSH_S1A_EEENSB_IJSE_SH_EEEEEEEvEEEENS_8epilogue10collective18CollectiveEpilogueINS1O_23Sm100TmaWarpSpecializedILi3ELi2ELi16ELb1ELb0EEEJSK_NSB_IJNSU_ISH_SE_EENSU_ISI_SE_EEEEESL_NSB_IJNSB_IJlllEEESE_SW_EEESL_S1X_NS1O_6fusion15FusionCallbacksIS1S_NS1Y_17LinearCombinationISL_fSL_fLNS_15FloatRoundStyleE2EEESK_S1V_JEEENSA_5SM1004TMEM4LOAD26SM100_TMEM_LOAD_16dp256b4xES14_S1E_NSA_17SM75_U32x4_LDSM_NENSA_21SM90_TMA_STORE_IM2COLES1E_NSA_17SM90_U32x4_STSM_NENSA_39AutoVectorizingCopyWithAssumedAlignmentILi128EEEEEEvvEEEEvNT_6ParamsE,@"STO_CUDA_ENTRY STV_DEFAULT"
_ZN7cutlass13device_kernelINS_4conv6kernel13ConvUniversalINS1_16ConvProblemShapeILNS1_8OperatorE1ELi2EEENS1_10collective14CollectiveConvINS1_47MainloopSm100TmaUmmaWarpSpecializedImplicitGemmILS5_1ELi26ELi2ELi1ELi2EN4cute5tupleIJNSA_1CILi2EEENSC_ILi1EEESE_EEEEENSB_IJNSC_ILi64EEESH_NSB_IJNSC_ILi32EEEEEEEEENS_10bfloat16_tESL_NSA_8TiledMMAINSA_8MMA_AtomIJNSA_20SM100_MMA_F16BF16_SSISL_SL_fLi64ELi64ELNSA_4UMMA5MajorE0ELSQ_1ELNSP_7ScaleInE0ELSR_0EEEEEENSA_6LayoutINSB_IJSE_SE_SE_EEENSB_IJNSC_ILi0EEESW_SW_EEEEENSB_IJNSA_10UnderscoreESZ_SZ_EEEEENS7_6detail27Sm100ImplicitGemmTileTraitsINSA_20SM90_TMA_LOAD_IM2COLENSA_14ComposedLayoutINSA_7SwizzleILi2ELi4ELi3EEENSA_18smem_ptr_flag_bitsILi16EEENSU_INSB_IJNSC_ILi8EEESI_EEENSB_IJSI_SE_EEEEEEEvEENS13_INSA_23SM90_TMA_LOAD_MULTICASTENS15_INS16_ILi3ELi4ELi3EEES19_NSU_INSB_IJSH_S1A_EEENSB_IJSE_SH_EEEEEEEvEEEENS_8epilogue10collective18CollectiveEpilogueINS1O_23Sm100TmaWarpSpecializedILi3ELi2ELi16ELb1ELb0EEEJSK_NSB_IJNSU_ISH_SE_EENSU_ISI_SE_EEEEESL_NSB_IJNSB_IJlllEEESE_SW_EEESL_S1X_NS1O_6fusion15FusionCallbacksIS1S_NS1Y_17LinearCombinationISL_fSL_fLNS_15FloatRoundStyleE2EEESK_S1V_JEEENSA_5SM1004TMEM4LOAD26SM100_TMEM_LOAD_16dp256b4xES14_S1E_NSA_17SM75_U32x4_LDSM_NENSA_21SM90_TMA_STORE_IM2COLES1E_NSA_17SM90_U32x4_STSM_NENSA_39AutoVectorizingCopyWithAssumedAlignmentILi128EEEEEEvvEEEEvNT_6ParamsE:
[----:B------:R-:W1:Y:S01]  /*0000*/  LDC R1, c[0x0][0x37c] ;  /* 0x0000df00ff017b82 */ /* 0x000e620000000800 */
[----:B------:R-:W2:Y:S01]  /*0010*/  S2R R75, SR_TID.X ;  /* 0x00000000004b7919 */ /* 0x000ea20000002100 */
[----:B------:R-:W3:Y:S01]  /*0020*/  LDCU.64 UR6, c[0x0][0x890] ;  /* 0x00011200ff0677ac */ /* 0x000ee20008000a00 */
[----:B-1----:R-:W-:Y:S01]  /*0030*/  VIADD R1, R1, 0xfffffff8 ;  /* 0xfffffff801017836 */ /* 0x002fe20000000000 */
[----:B------:R-:W-:Y:S02]  /*0040*/  PRMT R63, RZ, 0x7610, R63 ;  /* 0x00007610ff3f7816 */ /* 0x000fe4000000003f */
[----:B------:R-:W-:Y:S01]  /*0050*/  ELECT P5, URZ, PT ;  /* 0x0000000000ff782f */ /* 0x000fe200038a0000 */
[----:B------:R-:W1:Y:S01]  /*0060*/  LDCU.64 UR48, c[0x0][0x358] ;  /* 0x00006b00ff3077ac */ /* 0x000e620008000a00 */
[----:B---3--:R-:W-:-:S04]  /*0070*/  UISETP.NE.U32.AND UP0, UPT, UR6, URZ, UPT ;  /* 0x000000ff0600728c */ /* 0x008fc8000bf05070 */
[----:B------:R-:W-:Y:S01]  /*0080*/  UISETP.NE.AND.EX UP0, UPT, UR7, URZ, UPT, UP0 ;  /* 0x000000ff0700728c */ /* 0x000fe2000bf05300 */
[----:B--2---:R-:W-:-:S05]  /*0090*/  SHF.R.U32.HI R76, RZ, 0x5, R75 ;  /* 0x00000005ff4c7819 */ /* 0x004fca000001164b */
[----:B------:R-:W2:Y:S02]  /*00a0*/  SHFL.IDX PT, R0, R76, RZ, 0x1f ;  /* 0x00001fff4c007589 */ /* 0x000ea400000e0000 */
[----:B--2---:R-:W-:Y:S01]  /*00b0*/  R2UR UR4, R0 ;  /* 0x00000000000472ca */ /* 0x004fe200000e0000 */
[----:B-1----:R-:W-:-:S14]  /*00c0*/  BRA.U UP0, `(.L_x_0) ;  /* 0x00000001002c7547 */ /* 0x002fdc000b800000 */
[----:B------:R-:W1:Y:S02]  /*00d0*/  LDCU.64 UR8, c[0x0][0x888] ;  /* 0x00011100ff0877ac */ /* 0x000e640008000a00 */
[----:B-1----:R-:W-:-:S04]  /*00e0*/  UISETP.NE.U32.AND UP0, UPT, UR8, URZ, UPT ;  /* 0x000000ff0800728c */ /* 0x002fc8000bf05070 */
[----:B------:R-:W-:-:S09]  /*00f0*/  UISETP.NE.AND.EX UP0, UPT, UR9, URZ, UPT, UP0 ;  /* 0x000000ff0900728c */ /* 0x000fd2000bf05300 */
[----:B------:R-:W-:Y:S05]  /*0100*/  BRA.U !UP0, `(.L_x_1) ;  /* 0x0000000108107547 */ /* 0x000fea000b800000 */
[----:B------:R-:W1:Y:S02]  /*0110*/  LDC.64 R2, c[0x0][0x888] ;  /* 0x00022200ff027b82 */ /* 0x000e640000000a00 */
[----:B-1----:R1:W5:Y:S01]  /*0120*/  LDG.E R35, desc[UR48][R2.64] ;  /* 0x0000003002237981 */ /* 0x002362000c1e1900 */
[----:B------:R-:W-:Y:S01]  /*0130*/  HFMA2 R63, -RZ, RZ, 0, 5.9604644775390625e-08 ;  /* 0x00000001ff3f7431 */ /* 0x000fe200000001ff */
[----:B------:R-:W-:Y:S05]  /*0140*/  BRA `(.L_x_0) ;  /* 0x00000000000c7947 */ /* 0x000fea0003800000 */
.L_x_1:
[----:B------:R-:W1:Y:S01]  /*0150*/  LDCU UR5, c[0x0][0x880] ;  /* 0x00011000ff0577ac */ /* 0x000e620008000800 */
[----:B------:R-:W-:Y:S01]  /*0160*/  HFMA2 R63, -RZ, RZ, 0, 5.9604644775390625e-08 ;  /* 0x00000001ff3f7431 */ /* 0x000fe200000001ff */
[----:B-1----:R-:W-:Y:S02]  /*0170*/  MOV R35, UR5 ;  /* 0x0000000500237c02 */ /* 0x002fe40008000f00 */
.L_x_0:
[----:B------:R-:W2:Y:S02]  /*0180*/  LDCU.64 UR8, c[0x0][0x8b0] ;  /* 0x00011600ff0877ac */ /* 0x000ea40008000a00 */
[----:B--2---:R-:W-:-:S04]  /*0190*/  UISETP.NE.U32.AND UP0, UPT, UR8, URZ, UPT ;  /* 0x000000ff0800728c */ /* 0x004fc8000bf05070 */
[----:B------:R-:W-:-:S09]  /*01a0*/  UISETP.NE.AND.EX UP0, UPT, UR9, URZ, UPT, UP0 ;  /* 0x000000ff0900728c */ /* 0x000fd2000bf05300 */
[----:B------:R-:W-:Y:S05]  /*01b0*/  BRA.U UP0, `(.L_x_2) ;  /* 0x0000000100247547 */ /* 0x000fea000b800000 */
[----:B------:R-:W2:Y:S02]  /*01c0*/  LDCU.64 UR8, c[0x0][0x8a8] ;  /* 0x00011500ff0877ac */ /* 0x000ea40008000a00 */
[----:B--2---:R-:W-:-:S04]  /*01d0*/  UISETP.NE.U32.AND UP0, UPT, UR8, URZ, UPT ;  /* 0x000000ff0800728c */ /* 0x004fc8000bf05070 */
[----:B------:R-:W-:-:S09]  /*01e0*/  UISETP.NE.AND.EX UP0, UPT, UR9, URZ, UPT, UP0 ;  /* 0x000000ff0900728c */ /* 0x000fd2000bf05300 */
[----:B------:R-:W-:Y:S05]  /*01f0*/  BRA.U !UP0, `(.L_x_3) ;  /* 0x00000001080c7547 */ /* 0x000fea000b800000 */
[----:B-1----:R-:W1:Y:S02]  /*0200*/  LDC.64 R2, c[0x0][0x8a8] ;  /* 0x00022a00ff027b82 */ /* 0x002e640000000a00 */
[----:B-1----:R2:W5:Y:S01]  /*0210*/  LDG.E R33, desc[UR48][R2.64] ;  /* 0x0000003002217981 */ /* 0x002562000c1e1900 */
[----:B------:R-:W-:Y:S05]  /*0220*/  BRA `(.L_x_2) ;  /* 0x0000000000087947 */ /* 0x000fea0003800000 */
.L_x_3:
[----:B------:R-:W2:Y:S02]  /*0230*/  LDCU UR5, c[0x0][0x8a0] ;  /* 0x00011400ff0577ac */ /* 0x000ea40008000800 */
[----:B--2---:R-:W-:Y:S02]  /*0240*/  MOV R33, UR5 ;  /* 0x0000000500217c02 */ /* 0x004fe40008000f00 */
.L_x_2:
[----:B------:R-:W-:Y:S01]  /*0250*/  IMAD.U32 R0, RZ, RZ, UR4 ;  /* 0x00000004ff007e24 */ /* 0x000fe2000f8e00ff */
[----:B------:R-:W-:Y:S04]  /*0260*/  BSSY.RECONVERGENT B0, `(.L_x_4) ;  /* 0x000000c000007945 */ /* 0x000fe80003800200 */
[C---:B------:R-:W-:Y:S02]  /*0270*/  ISETP.NE.OR P1, PT, R0.reuse, 0x1, !P5 ;  /* 0x000000010000780c */ /* 0x040fe40006f25670 */
[----:B------:R-:W-:-:S11]  /*0280*/  ISETP.NE.OR P0, PT, R0, 0x3, !P5 ;  /* 0x000000030000780c */ /* 0x000fd60006f05670 */
[----:B------:R-:W-:Y:S05]  /*0290*/  @P1 BRA `(.L_x_5) ;  /* 0x0000000000201947 */ /* 0x000fea0003800000 */
[----:B------:R-:W3:Y:S02]  /*02a0*/  LDCU.64 UR8, c[0x0][0x348] ;  /* 0x00006900ff0877ac */ /* 0x000ee40008000a00 */
[----:B---3--:R-:W-:Y:S02]  /*02b0*/  UIADD3 UR10, UP1, UPT, UR8, 0x80, URZ ;  /* 0x00000080080a7890 */ /* 0x008fe4000ff3e0ff */
[----:B------:R-:W-:Y:S02]  /*02c0*/  UIADD3 UR8, UP0, UPT, UR8, 0x180, URZ ;  /* 0x0000018008087890 */ /* 0x000fe4000ff1e0ff */
[----:B------:R-:W-:Y:S02]  /*02d0*/  UIADD3.X UR11, UPT, UPT, URZ, UR9, URZ, UP1, !UPT ;  /* 0x00000009ff0b7290 */ /* 0x000fe40008ffe4ff */
[----:B------:R-:W-:-:S07]  /*02e0*/  UIADD3.X UR9, UPT, UPT, URZ, UR9, URZ, UP0, !UPT ;  /* 0x00000009ff097290 */ /* 0x000fce00087fe4ff */
[----:B------:R3:W-:Y:S02]  /*02f0*/  UTMACCTL.PF [UR10] ;  /* 0x000000000a0079b9 */ /* 0x0007e40008040000 */
[----:B------:R3:W-:Y:S02]  /*0300*/  UTMACCTL.PF [UR8] ;  /* 0x00000000080079b9 */ /* 0x0007e40008040000 */
[----:B---3--:R-:W-:Y:S01]  /*0310*/  NOP ;  /* 0x0000000000007918 */ /* 0x008fe20000000000 */
.L_x_5:
[----:B------:R-:W-:Y:S05]  /*0320*/  BSYNC.RECONVERGENT B0 ;  /* 0x0000000000007941 */ /* 0x000fea0003800200 */
.L_x_4:
[----:B------:R-:W-:Y:S04]  /*0330*/  BSSY.RECONVERGENT B0, `(.L_x_6) ;  /* 0x000000a000007945 */ /* 0x000fe80003800200 */
        /* <DEDUP_REMOVED lines=9> */
.L_x_7:
[----:B------:R-:W-:Y:S05]  /*03d0*/  BSYNC.RECONVERGENT B0 ;  /* 0x0000000000007941 */ /* 0x000fea0003800200 */
.L_x_6:
[----:B------:R-:W3:Y:S01]  /*03e0*/  LDCU.64 UR8, c[0x0][0x888] ;  /* 0x00011100ff0877ac */ /* 0x000ee20008000a00 */
[----:B------:R-:W-:Y:S02]  /*03f0*/  UISETP.EQ.U32.AND UP1, UPT, UR6, URZ, UPT ;  /* 0x000000ff0600728c */ /* 0x000fe4000bf22070 */
[----:B------:R-:W-:Y:S02]  /*0400*/  UPLOP3.LUT UP6, UPT, UPT, UPT, UPT, 0x80, 0x8 ;  /* 0x000000000008789c */ /* 0x000fe40003fcf070 */
[----:B---3--:R-:W-:-:S04]  /*0410*/  UISETP.NE.U32.AND UP0, UPT, UR8, URZ, UPT ;  /* 0x000000ff0800728c */ /* 0x008fc8000bf05070 */
[----:B------:R-:W-:-:S04]  /*0420*/  UISETP.NE.AND.EX UP0, UPT, UR9, URZ, UPT, UP0 ;  /* 0x000000ff0900728c */ /* 0x000fc8000bf05300 */
[----:B------:R-:W-:-:S04]  /*0430*/  UISETP.EQ.OR.EX UP2, UPT, UR7, URZ, !UP0, UP1 ;  /* 0x000000ff0700728c */ /* 0x000fc8000c742710 */
[----:B------:R-:W-:-:S05]  /*0440*/  UP2UR UR56, UPR, URZ, 0x4 ;  /* 0x00000004ff387883 */ /* 0x000fca0008000000 */
[----:B------:R-:W-:Y:S07]  /*0450*/  BRA.U !UP2, `(.L_x_8) ;  /* 0x000000010a207547 */ /* 0x000fee000b800000 */
[----:B------:R-:W-:Y:S01]  /*0460*/  UISETP.NE.U32.AND UP2, UPT, UR6, URZ, UPT ;  /* 0x000000ff0600728c */ /* 0x000fe2000bf45070 */
[----:B-----5:R-:W-:Y:S01]  /*0470*/  FSETP.NEU.AND P0, PT, R35, RZ, PT ;  /* 0x000000ff2300720b */ /* 0x020fe20003f0d000 */
[----:B------:R-:W-:Y:S02]  /*0480*/  USEL UR5, URZ, 0xffffffff, UP0 ;  /* 0xffffffffff057887 */ /* 0x000fe40008000000 */
[----:B------:R-:W-:-:S10]  /*0490*/  UISETP.NE.AND.EX UP2, UPT, UR7, URZ, UPT, UP2 ;  /* 0x000000ff0700728c */ /* 0x000fd4000bf45320 */
[----:B------:R-:W-:Y:S01]  /*04a0*/  VOTEU.ANY UP1, P0 ;  /* 0x0000000000ff7886 */ /* 0x000fe20000020100 */
[----:B------:R-:W-:-:S04]  /*04b0*/  @!UP2 USEL UR5, URZ, 0xffffffff, UP1 ;  /* 0xffffffffff05a887 */ /* 0x000fc80008800000 */
[----:B------:R-:W-:-:S04]  /*04c0*/  ULOP3.LUT UR5, UR5, 0x1, URZ, 0xc0, !UPT ;  /* 0x0000000105057892 */ /* 0x000fc8000f8ec0ff */
[----:B------:R-:W-:-:S11]  /*04d0*/  UISETP.NE.U32.AND UP6, UPT, UR5, 0x1, UPT ;  /* 0x000000010500788c */ /* 0x000fd6000bfc5070 */
.L_x_8:
[----:B-12---:R-:W1:Y:S02]  /*04e0*/  SHFL.IDX PT, R2, R76, RZ, 0x1f ;  /* 0x00001fff4c027589 */ /* 0x006e6400000e0000 */
[----:B-1----:R-:W-:-:S13]  /*04f0*/  ISETP.NE.AND P0, PT, R2, RZ, PT ;  /* 0x000000ff0200720c */ /* 0x002fda0003f05270 */
[----:B------:R-:W-:Y:S05]  /*0500*/  @P0 BRA `(.L_x_9) ;  /* 0x0000000400140947 */ /* 0x000fea0003800000 */
[----:B------:R-:W-:Y:S01]  /*0510*/  ELECT P0, URZ, PT ;  /* 0x0000000000ff782f */ /* 0x000fe20003800000 */
[----:B------:R-:W-:-:S12]  /*0520*/  BSSY.RECONVERGENT B0, `(.L_x_9) ;  /* 0x0000043000007945 */ /* 0x000fd80003800200 */
[----:B------:R-:W-:Y:S05]  /*0530*/  @!P0 BRA `(.L_x_10) ;  /* 0x0000000400048947 */ /* 0x000fea0003800000 */
[----:B------:R-:W1:Y:S01]  /*0540*/  S2UR UR7, SR_CgaCtaId ;  /* 0x00000000000779c3 */ /* 0x000e620000008800 */
[----:B------:R-:W-:Y:S01]  /*0550*/  UMOV UR8, 0x400 ;  /* 0x0000040000087882 */ /* 0x000fe20000000000 */
[----:B------:R-:W-:Y:S01]  /*0560*/  UMOV UR6, 0x1 ;  /* 0x0000000100067882 */ /* 0x000fe20000000000 */
[----:B------:R-:W-:Y:S02]  /*0570*/  UMOV UR5, 0x2 ;  /* 0x0000000200057882 */ /* 0x000fe40000000000 */
[----:B------:R-:W-:-:S04]  /*0580*/  UIADD3 UR10, UPT, UPT, -UR5, 0x100000, URZ ;  /* 0x00100000050a7890 */ /* 0x000fc8000fffe1ff */
[----:B------:R-:W-:Y:S02]  /*0590*/  USHF.L.U32 UR11, UR10, 0xb, URZ ;  /* 0x0000000b0a0b7899 */ /* 0x000fe400080006ff */
[----:B------:R-:W-:Y:S02]  /*05a0*/  USHF.L.U32 UR10, UR10, 0x1, URZ ;  /* 0x000000010a0a7899 */ /* 0x000fe400080006ff */
[----:B-1----:R-:W-:Y:S02]  /*05b0*/  ULEA UR7, UR7, UR8, 0x18 ;  /* 0x0000000807077291 */ /* 0x002fe4000f8ec0ff */
[----:B------:R-:W-:-:S04]  /*05c0*/  UIADD3 UR8, UPT, UPT, -UR6, 0x100000, URZ ;  /* 0x0010000006087890 */ /* 0x000fc8000fffe1ff */
[----:B------:R-:W-:Y:S02]  /*05d0*/  USHF.L.U32 UR9, UR8, 0xb, URZ ;  /* 0x0000000b08097899 */ /* 0x000fe400080006ff */
[----:B------:R-:W-:Y:S01]  /*05e0*/  USHF.L.U32 UR8, UR8, 0x1, URZ ;  /* 0x0000000108087899 */ /* 0x000fe200080006ff */
[----:B------:R-:W1:Y:S11]  /*05f0*/  FENCE.VIEW.ASYNC.S ;  /* 0x00000000000073c6 */ /* 0x000e760000000000 */
[----:B-1----:R1:W2:Y:S01]  /*0600*/  SYNCS.EXCH.64 URZ, [UR7], UR8 ;  /* 0x0000000807ff75b2 */ /* 0x0022a20008000100 */
[----:B------:R1:W3:Y:S01]  /*0610*/  SYNCS.EXCH.64 URZ, [UR7+0xd0], UR10 ;  /* 0x0000d00a07ff75b2 */ /* 0x0002e20008000100 */
[----:B------:R1:W4:Y:S01]  /*0620*/  SYNCS.EXCH.64 URZ, [UR7+0x8], UR8 ;  /* 0x0000080807ff75b2 */ /* 0x0003220008000100 */
[----:B------:R1:W1:Y:S01]  /*0630*/  SYNCS.EXCH.64 URZ, [UR7+0xd8], UR10 ;  /* 0x0000d80a07ff75b2 */ /* 0x0002620008000100 */
        /* <DEDUP_REMOVED lines=48> */
[----:B--234-:R-:W-:Y:S01]  /*0940*/  NOP ;  /* 0x0000000000007918 */ /* 0x01cfe20000000000 */
.L_x_10:
[----:B-1----:R-:W-:Y:S05]  /*0950*/  BSYNC.RECONVERGENT B0 ;  /* 0x0000000000007941 */ /* 0x002fea0003800200 */
.L_x_9:
[----:B------:R-:W1:Y:S01]  /*0960*/  SHFL.IDX PT, R2, R76, RZ, 0x1f ;  /* 0x00001fff4c027589 */ /* 0x000e6200000e0000 */
[----:B------:R-:W-:Y:S01]  /*0970*/  NOP ;  /* 0x0000000000007918 */ /* 0x000fe20000000000 */
[----:B-1----:R-:W-:-:S13]  /*0980*/  ISETP.NE.AND P0, PT, R2, 0x1, PT ;  /* 0x000000010200780c */ /* 0x002fda0003f05270 */
[----:B------:R-:W-:Y:S05]  /*0990*/  @P0 BRA `(.L_x_11) ;  /* 0x0000000000500947 */ /* 0x000fea0003800000 */
[----:B------:R-:W1:Y:S01]  /*09a0*/  S2UR UR7, SR_CgaCtaId ;  /* 0x00000000000779c3 */ /* 0x000e620000008800 */
[----:B------:R-:W-:Y:S01]  /*09b0*/  UMOV UR8, 0x400 ;  /* 0x0000040000087882 */ /* 0x000fe20000000000 */
[----:B------:R-:W-:Y:S01]  /*09c0*/  UMOV UR6, 0x20 ;  /* 0x0000002000067882 */ /* 0x000fe20000000000 */
[----:B------:R-:W-:Y:S01]  /*09d0*/  UMOV UR5, 0x80 ;  /* 0x0000008000057882 */ /* 0x000fe20000000000 */
[----:B------:R-:W-:Y:S01]  /*09e0*/  ELECT P0, URZ, PT ;  /* 0x0000000000ff782f */ /* 0x000fe20003800000 */
        /* <DEDUP_REMOVED lines=8> */
[----:B-1----:R1:W2:Y:S01]  /*0a70*/  SYNCS.EXCH.64 URZ, [UR7+0x1a0], UR8 ;  /* 0x0001a00807ff75b2 */ /* 0x0022a20008000100 */
[----:B------:R1:W3:Y:S01]  /*0a80*/  SYNCS.EXCH.64 URZ, [UR7+0x1b8], UR10 ;  /* 0x0001b80a07ff75b2 */ /* 0x0002e20008000100 */
[----:B------:R1:W4:Y:S01]  /*0a90*/  SYNCS.EXCH.64 URZ, [UR7+0x1a8], UR8 ;  /* 0x0001a80807ff75b2 */ /* 0x0003220008000100 */
[----:B------:R1:W1:Y:S01]  /*0aa0*/  SYNCS.EXCH.64 URZ, [UR7+0x1c0], UR10 ;  /* 0x0001c00a07ff75b2 */ /* 0x0002620008000100 */
[----:B------:R1:W1:Y:S01]  /*0ab0*/  SYNCS.EXCH.64 URZ, [UR7+0x1b0], UR8 ;  /* 0x0001b00807ff75b2 */ /* 0x0002620008000100 */
[----:B------:R1:W1:Y:S01]  /*0ac0*/  SYNCS.EXCH.64 URZ, [UR7+0x1c8], UR10 ;  /* 0x0001c80a07ff75b2 */ /* 0x0002620008000100 */
[----:B------:R-:W-:Y:S01]  /*0ad0*/  NOP ;  /* 0x0000000000007918 */ /* 0x000fe20000000000 */
.L_x_11:
[----:B------:R-:W2:Y:S01]  /*0ae0*/  SHFL.IDX PT, R2, R76, RZ, 0x1f ;  /* 0x00001fff4c027589 */ /* 0x000ea200000e0000 */
[----:B------:R-:W-:Y:S01]  /*0af0*/  NOP ;  /* 0x0000000000007918 */ /* 0x000fe20000000000 */
[----:B--2---:R-:W-:-:S13]  /*0b00*/  ISETP.NE.AND P0, PT, R2, 0x3, PT ;  /* 0x000000030200780c */ /* 0x004fda0003f05270 */
[----:B------:R-:W-:Y:S05]  /*0b10*/  @P0 BRA `(.L_x_12) ;  /* 0x0000000000300947 */ /* 0x000fea0003800000 */
[----:B------:R-:W2:Y:S01]  /*0b20*/  S2UR UR6, SR_CgaCtaId ;  /* 0x00000000000679c3 */ /* 0x000ea20000008800 */
[----:B-1----:R-:W-:Y:S01]  /*0b30*/  UMOV UR7, 0x400 ;  /* 0x0000040000077882 */ /* 0x002fe20000000000 */
[----:B------:R-:W-:Y:S01]  /*0b40*/  UMOV UR5, 0x20 ;  /* 0x0000002000057882 */ /* 0x000fe20000000000 */
[----:B------:R-:W-:Y:S01]  /*0b50*/  ELECT P0, URZ, PT ;  /* 0x0000000000ff782f */ /* 0x000fe20003800000 */
[----:B------:R-:W-:-:S04]  /*0b60*/  UIADD3 UR8, UPT, UPT, -UR5, 0x100000, URZ ;  /* 0x0010000005087890 */ /* 0x000fc8000fffe1ff */
[----:B------:R-:W-:Y:S02]  /*0b70*/  USHF.L.U32 UR9, UR8, 0xb, URZ ;  /* 0x0000000b08097899 */ /* 0x000fe400080006ff */
[----:B------:R-:W-:Y:S02]  /*0b80*/  USHF.L.U32 UR8, UR8, 0x1, URZ ;  /* 0x0000000108087899 */ /* 0x000fe400080006ff */
[----:B--2---:R-:W-:Y:S01]  /*0b90*/  ULEA UR6, UR6, UR7, 0x18 ;  /* 0x0000000706067291 */ /* 0x004fe2000f8ec0ff */
[----:B------:R-:W1:Y:S11]  /*0ba0*/  FENCE.VIEW.ASYNC.S ;  /* 0x00000000000073c6 */ /* 0x000e760000000000 */
[----:B-1----:R2:W1:Y:S01]  /*0bb0*/  SYNCS.EXCH.64 URZ, [UR6+0x1d0], UR8 ;  /* 0x0001d00806ff75b2 */ /* 0x0024620008000100 */
[----:B------:R2:W1:Y:S02]  /*0bc0*/  SYNCS.EXCH.64 URZ, [UR6+0x1d8], UR8 ;  /* 0x0001d80806ff75b2 */ /* 0x0004640008000100 */
[----:B--2---:R-:W-:Y:S01]  /*0bd0*/  NOP ;  /* 0x0000000000007918 */ /* 0x004fe20000000000 */
.L_x_12:
[----:B------:R-:W2:Y:S01]  /*0be0*/  SHFL.IDX PT, R2, R76, RZ, 0x1f ;  /* 0x00001fff4c027589 */ /* 0x000ea200000e0000 */
[----:B------:R-:W-:Y:S01]  /*0bf0*/  NOP ;  /* 0x0000000000007918 */ /* 0x000fe20000000000 */
[----:B--2---:R-:W-:-:S13]  /*0c00*/  ISETP.NE.AND P0, PT, R2, 0x4, PT ;  /* 0x000000040200780c */ /* 0x004fda0003f05270 */
[----:B------:R-:W-:Y:S05]  /*0c10*/  @P0 BRA `(.L_x_13) ;  /* 0x0000000000440947 */ /* 0x000fea0003800000 */
[----:B------:R-:W2:Y:S01]  /*0c20*/  S2UR UR6, SR_CgaCtaId ;  /* 0x00000000000679c3 */ /* 0x000ea20000008800 */
[----:B-1----:R-:W-:Y:S01]  /*0c30*/  UMOV UR8, 0x1e0 ;  /* 0x000001e000087882 */ /* 0x002fe20000000000 */
[----:B------:R-:W-:Y:S01]  /*0c40*/  UMOV UR7, 0x400 ;  /* 0x0000040000077882 */ /* 0x000fe20000000000 */
[----:B------:R-:W-:Y:S01]  /*0c50*/  USEL UR8, UR8, 0x1a0, UP6 ;  /* 0x000001a008087887 */ /* 0x000fe2000b000000 */
[----:B------:R-:W-:Y:S01]  /*0c60*/  UMOV UR5, 0x1 ;  /* 0x0000000100057882 */ /* 0x000fe20000000000 */
[----:B------:R-:W-:Y:S01]  /*0c70*/  ELECT P0, URZ, PT ;  /* 0x0000000000ff782f */ /* 0x000fe20003800000 */
[----:B------:R-:W-:-:S04]  /*0c80*/  UIADD3 UR10, UPT, UPT, -UR5, 0x100000, URZ ;  /* 0x00100000050a7890 */ /* 0x000fc8000fffe1ff */
[----:B------:R-:W-:Y:S02]  /*0c90*/  USHF.L.U32 UR11, UR10, 0xb, URZ ;  /* 0x0000000b0a0b7899 */ /* 0x000fe400080006ff */
[----:B------:R-:W-:Y:S02]  /*0ca0*/  USHF.L.U32 UR10, UR10, 0x1, URZ ;  /* 0x000000010a0a7899 */ /* 0x000fe400080006ff */
        /* <DEDUP_REMOVED lines=8> */
.L_x_13:
[----:B------:R-:W2:Y:S01]  /*0d30*/  SHFL.IDX PT, R2, R76, RZ, 0x1f ;  /* 0x00001fff4c027589 */ /* 0x000ea200000e0000 */
[----:B------:R-:W1:Y:S01]  /*0d40*/  S2UR UR45, SR_CgaCtaId ;  /* 0x00000000002d79c3 */ /* 0x000e620000008800 */
[----:B------:R-:W-:Y:S01]  /*0d50*/  NOP ;  /* 0x0000000000007918 */ /* 0x000fe20000000000 */
[----:B--2---:R-:W-:-:S13]  /*0d60*/  ISETP.NE.AND P0, PT, R2, 0x5, PT ;  /* 0x000000050200780c */ /* 0x004fda0003f05270 */
[----:B-1----:R-:W-:Y:S05]  /*0d70*/  @P0 BRA `(.L_x_14) ;  /* 0x0000000000440947 */ /* 0x002fea0003800000 */
[----:B------:R-:W-:Y:S01]  /*0d80*/  UMOV UR7, 0x400 ;  /* 0x0000040000077882 */ /* 0x000fe20000000000 */
[----:B------:R-:W-:Y:S01]  /*0d90*/  UMOV UR6, 0x1 ;  /* 0x0000000100067882 */ /* 0x000fe20000000000 */
[----:B------:R-:W-:Y:S01]  /*0da0*/  UMOV UR5, 0x80 ;  /* 0x0000008000057882 */ /* 0x000fe20000000000 */
[----:B------:R-:W-:Y:S02]  /*0db0*/  ULEA UR7, UR45, UR7, 0x18 ;  /* 0x000000072d077291 */ /* 0x000fe4000f8ec0ff */
[----:B------:R-:W-:-:S04]  /*0dc0*/  UIADD3 UR8, UPT, UPT, -UR6, 0x100000, URZ ;  /* 0x0010000006087890 */ /* 0x000fc8000fffe1ff */
[----:B------:R-:W-:Y:S02]  /*0dd0*/  USHF.L.U32 UR9, UR8, 0xb, URZ ;  /* 0x0000000b08097899 */ /* 0x000fe400080006ff */
[----:B------:R-:W-:Y:S02]  /*0de0*/  USHF.L.U32 UR8, UR8, 0x1, URZ ;  /* 0x0000000108087899 */ /* 0x000fe400080006ff */
[----:B------:R-:W-:-:S04]  /*0df0*/  UIADD3 UR10, UPT, UPT, -UR5, 0x100000, URZ ;  /* 0x00100000050a7890 */ /* 0x000fc8000fffe1ff */
[----:B------:R-:W-:Y:S02]  /*0e00*/  USHF.L.U32 UR11, UR10, 0xb, URZ ;  /* 0x0000000b0a0b7899 */ /* 0x000fe400080006ff */
[----:B------:R-:W-:Y:S01]  /*0e10*/  USHF.L.U32 UR10, UR10, 0x1, URZ ;  /* 0x000000010a0a7899 */ /* 0x000fe200080006ff */
[----:B------:R-:W-:Y:S01]  /*0e20*/  ELECT P0, URZ, PT ;  /* 0x0000000000ff782f */ /* 0x000fe20003800000 */
[----:B------:R-:W1:Y:S02]  /*0e30*/  FENCE.VIEW.ASYNC.S ;  /* 0x00000000000073c6 */ /* 0x000e640000000000 */
[----:B-1----:R1:W2:Y:S08]  /*0e40*/  SYNCS.EXCH.64 URZ, [UR7+0x1f0], UR8 ;  /* 0x0001f00807ff75b2 */ /* 0x0022b00008000100 */
[----:B------:R1:W1:Y:S01]  /*0e50*/  SYNCS.EXCH.64 URZ, [UR7+0x200], UR10 ;  /* 0x0002000a07ff75b2 */ /* 0x0002620008000100 */
[----:B------:R1:W1:Y:S01]  /*0e60*/  SYNCS.EXCH.64 URZ, [UR7+0x1f8], UR8 ;  /* 0x0001f80807ff75b2 */ /* 0x0002620008000100 */
[----:B------:R1:W1:Y:S01]  /*0e70*/  SYNCS.EXCH.64 URZ, [UR7+0x208], UR10 ;  /* 0x0002080a07ff75b2 */ /* 0x0002620008000100 */
[----:B------:R-:W-:Y:S01]  /*0e80*/  NOP ;  /* 0x0000000000007918 */ /* 0x000fe20000000000 */
.L_x_14:
[----:B------:R-:W3:Y:S01]  /*0e90*/  LDCU UR5, c[0x0][0x36c] ;  /* 0x00006d80ff0577ac */ /* 0x000ee20008000800 */
[----:B------:R-:W-:Y:S01]  /*0ea0*/  ISETP.NE.OR P5, PT, R0, 0x2, !P5 ;  /* 0x000000020000780c */ /* 0x000fe20006fa5670 */
[----:B------:R-:W-:Y:S01]  /*0eb0*/  NOP ;  /* 0x0000000000007918 */ /* 0x000fe20000000000 */
[----:B------:R-:W-:Y:S01]  /*0ec0*/  LOP3.LUT R8, R75, 0x1f, RZ, 0xc0, !PT ;  /* 0x0000001f4b087812 */ /* 0x000fe200078ec0ff */
[----:B------:R-:W-:Y:S02]  /*0ed0*/  UISETP.NE.AND UP5, UPT, UR4, 0x2, UPT ;  /* 0x000000020400788c */ /* 0x000fe4000bfa5270 */
[----:B------:R-:W-:Y:S02]  /*0ee0*/  UISETP.NE.AND UP4, UPT, UR4, URZ, UPT ;  /* 0x000000ff0400728c */ /* 0x000fe4000bf85270 */
[----:B---3--:R-:W-:-:S09]  /*0ef0*/  UISETP.EQ.U32.AND UP1, UPT, UR5, 0x1, UPT ;  /* 0x000000010500788c */ /* 0x008fd2000bf22070 */
[----:B------:R-:W-:Y:S05]  /*0f00*/  BRA.U !UP1, `(.L_x_15) ;  /* 0x0000000109087547 */ /* 0x000fea000b800000 */
[----:B-12-4-:R-:W-:Y:S01]  /*0f10*/  UCGABAR_ARV ;  /* 0x00000000000079c7 */ /* 0x016fe20008000000 */
[----:B------:R-:W-:Y:S05]  /*0f20*/  BRA `(.L_x_16) ;  /* 0x0000000000047947 */ /* 0x000fea0003800000 */
.L_x_15:
[----:B-12-4-:R-:W-:Y:S01]  /*0f30*/  NOP ;  /* 0x0000000000007918 */ /* 0x016fe20000000000 */
.L_x_16:
[----:B------:R-:W1:Y:S01]  /*0f40*/  S2R R18, SR_CTAID.Y ;  /* 0x0000000000127919 */ /* 0x000e620000002600 */
[----:B------:R-:W2:Y:S01]  /*0f50*/  S2UR UR6, SR_CTAID.X ;  /* 0x00000000000679c3 */ /* 0x000ea20000002500 */
[----:B------:R-:W-:-:S05]  /*0f60*/  CS2R.32 R64, SR_CgaSize ;  /* 0x0000000000407805 */ /* 0x000fca0000008a00 */
[----:B------:R-:W-:-:S05]  /*0f70*/  IMAD R64, R64, -0xa0, RZ ;  /* 0xffffff6040407824 */ /* 0x000fca00078e02ff */
[----:B------:R-:W-:-:S14]  /*0f80*/  R2UR UR7, R64 ;  /* 0x00000000400772ca */ /* 0x000fdc00000e0000 */
[----:B------:R-:W3:Y:S01]  /*0f90*/  LDCU UR7, c[0x0][UR7+0x2b0] ;  /* 0x00005600070777ac */ /* 0x000ee20008000800 */
[----:B------:R-:W-:-:S05]  /*0fa0*/  CS2R.32 R64, SR_CgaSize ;  /* 0x0000000000407805 */ /* 0x000fca0000008a00 */
[----:B------:R-:W-:-:S05]  /*0fb0*/  IMAD R64, R64, -0xa0, RZ ;  /* 0xffffff6040407824 */ /* 0x000fca00078e02ff */
[----:B------:R-:W-:-:S14]  /*0fc0*/  R2UR UR5, R64 ;  /* 0x00000000400572ca */ /* 0x000fdc00000e0000 */
[----:B------:R-:W4:Y:S01]  /*0fd0*/  LDCU UR5, c[0x0][UR5+0x2b4] ;  /* 0x00005680050577ac */ /* 0x000f220008000800 */
[----:B------:R-:W4:Y:S01]  /*0fe0*/  LDC R11, c[0x0][0xb24] ;  /* 0x0002c900ff0b7b82 */ /* 0x000f220000000800 */
[----:B------:R-:W-:Y:S02]  /*0ff0*/  USHF.L.U32 UR23, UR45, 0xa, URZ ;  /* 0x0000000a2d177899 */ /* 0x000fe400080006ff */
[----:B------:R-:W-:Y:S02]  /*1000*/  USHF.L.U32 UR22, UR45, 0x4, URZ ;  /* 0x000000042d167899 */ /* 0x000fe400080006ff */
[----:B------:R-:W-:Y:S02]  /*1010*/  ULOP3.LUT UR23, UR23, 0x400, URZ, 0xc0, !UPT ;  /* 0x0000040017177892 */ /* 0x000fe4000f8ec0ff */
[----:B------:R-:W-:Y:S01]  /*1020*/  ULOP3.LUT UR22, UR22, 0x10, URZ, 0xc0, !UPT ;  /* 0x0000001016167892 */ /* 0x000fe2000f8ec0ff */
[----:B------:R-:W-:-:S05]  /*1030*/  CS2R.32 R5, SR_CgaSize ;  /* 0x0000000000057805 */ /* 0x000fca0000008a00 */
[----:B------:R-:W-:-:S06]  /*1040*/  IMAD R5, R5, -0xa0, RZ ;  /* 0xffffff6005057824 */ /* 0x000fcc00078e02ff */
[----:B------:R-:W4:Y:S01]  /*1050*/  LDC R5, c[0x0][R5+0x2a0] ;  /* 0x0000a80005057b82 */ /* 0x000f220000000800 */
[----:B------:R-:W-:Y:S01]  /*1060*/  UISETP.NE.AND UP2, UPT, UR4, 0x2, UPT ;  /* 0x000000020400788c */ /* 0x000fe2000bf45270 */
[----:B--2---:R-:W-:Y:S02]  /*1070*/  I2FP.F32.U32 R64, UR6 ;  /* 0x0000000600407c45 */ /* 0x004fe40008201000 */
[----:B------:R-:W-:-:S05]  /*1080*/  CS2R.32 R62, SR_CgaSize ;  /* 0x00000000003e7805 */ /* 0x000fca0000008a00 */
[----:B------:R-:W-:-:S06]  /*1090*/  IMAD R62, R62, -0xa0, RZ ;  /* 0xffffff603e3e7824 */ /* 0x000fcc00078e02ff */
[----:B------:R-:W2:Y:S01]  /*10a0*/  LDC R62, c[0x0][R62+0x2a4] ;  /* 0x0000a9003e3e7b82 */ /* 0x000ea20000000800 */
[----:B------:R-:W-:Y:S01]  /*10b0*/  MOV R19, UR6 ;  /* 0x0000000600137c02 */ /* 0x000fe20008000f00 */
[----:B---3--:R-:W-:Y:S01]  /*10c0*/  FMUL R64, R64, UR7 ;  /* 0x0000000740407c20 */ /* 0x008fe20008400000 */
[----:B-1----:R-:W-:-:S05]  /*10d0*/  I2FP.F32.U32 R0, R18 ;  /* 0x0000001200007245 */ /* 0x002fca0000201000 */
[----:B------:R-:W1:Y:S01]  /*10e0*/  S2UR UR60, SR_CTAID.Z ;  /* 0x00000000003c79c3 */ /* 0x000e620000002700 */
[----:B----4-:R-:W-:Y:S01]  /*10f0*/  ISETP.GE.AND P0, PT, R11, 0x1, PT ;  /* 0x000000010b00780c */ /* 0x010fe20003f06270 */
[----:B------:R-:W3:Y:S01]  /*1100*/  F2I.U32.TRUNC.NTZ R64, R64 ;  /* 0x0000004000407305 */ /* 0x000ee2000020f000 */
[----:B------:R-:W-:Y:S01]  /*1110*/  FMUL R0, R0, UR5 ;  /* 0x0000000500007c20 */ /* 0x000fe20008400000 */
[----:B------:R-:W4:Y:S04]  /*1120*/  LDCU UR5, c[0x0][0xb30] ;  /* 0x00016600ff0577ac */ /* 0x000f280008000800 */
[----:B------:R-:W1:Y:S02]  /*1130*/  LDC R26, c[0x0][0xb24] ;  /* 0x0002c900ff1a7b82 */ /* 0x000e640000000800 */
[----:B------:R-:W4:Y:S01]  /*1140*/  F2I.U32.TRUNC.NTZ R3, R0 ;  /* 0x0000000000037305 */ /* 0x000f22000020f000 */
[----:B---3--:R-:W-:-:S05]  /*1150*/  IADD3 R64, PT, PT, -R64, RZ, RZ ;  /* 0x000000ff40407210 */ /* 0x008fca0007ffe1ff */
[----:B------:R-:W-:Y:S01]  /*1160*/  IMAD R64, R5, R64, UR6 ;  /* 0x0000000605407e24 */ /* 0x000fe2000f8e0240 */
[----:B----4-:R-:W-:Y:S02]  /*1170*/  IADD3 R3, PT, PT, -R3, RZ, RZ ;  /* 0x000000ff03037210 */ /* 0x010fe40007ffe1ff */
[----:B------:R-:W-:-:S03]  /*1180*/  PRMT R0, RZ, 0x7610, R0 ;  /* 0x00007610ff007816 */ /* 0x000fc60000000000 */
[----:B--2---:R-:W-:Y:S01]  /*1190*/  IMAD R62, R62, R3, R18 ;  /* 0x000000033e3e7224 */ /* 0x004fe200078e0212 */
[----:B------:R-:W-:Y:S06]  /*11a0*/  BRA.U UP4, `(.L_x_17) ;  /* 0x0000000104207547 */ /* 0x000fec000b800000 */
[C---:B------:R-:W-:Y:S02]  /*11b0*/  ISETP.NE.AND P3, PT, R62.reuse, RZ, PT ;  /* 0x000000ff3e00720c */ /* 0x040fe40003f65270 */
[----:B------:R-:W-:Y:S02]  /*11c0*/  ISETP.NE.AND P1, PT, R62, RZ, PT ;  /* 0x000000ff3e00720c */ /* 0x000fe40003f25270 */
[C---:B------:R-:W-:Y:S02]  /*11d0*/  ISETP.NE.AND P2, PT, R64.reuse, 0x1, PT ;  /* 0x000000014000780c */ /* 0x040fe40003f45270 */
[----:B------:R-:W-:Y:S02]  /*11e0*/  SEL R0, RZ, 0x2, P3 ;  /* 0x00000002ff007807 */ /* 0x000fe40001800000 */
[----:B------:R-:W-:Y:S02]  /*11f0*/  ISETP.EQ.OR P1, PT, R64, RZ, !P1 ;  /* 0x000000ff4000720c */ /* 0x000fe40004f22670 */
[----:B------:R-:W-:-:S02]  /*1200*/  SEL R0, R0, 0x2, P2 ;  /* 0x0000000200007807 */ /* 0x000fc40001000000 */
[----:B------:R-:W-:-:S05]  /*1210*/  SEL R3, RZ, 0x1, !P1 ;  /* 0x00000001ff037807 */ /* 0x000fca0004800000 */
[----:B------:R-:W-:Y:S02]  /*1220*/  IMAD.IADD R0, R3, 0x1, R0 ;  /* 0x0000000103007824 */ /* 0x000fe400078e0200 */
.L_x_17:
[----:B------:R-:W-:Y:S05]  /*1230*/  @!P0 BRA `(.L_x_18) ;  /* 0x0000000000b88947 */ /* 0x000fea0003800000 */
[----:B------:R-:W2:Y:S01]  /*1240*/  LDC.64 R4, c[0x0][0xb18] ;  /* 0x0002c600ff047b82 */ /* 0x000ea20000000a00 */
[----:B------:R-:W-:-:S07]  /*1250*/  ISETP.NE.AND P0, PT, R11, 0x1, PT ;  /* 0x000000010b00780c */ /* 0x000fce0003f05270 */
[----:B------:R-:W3:Y:S08]  /*1260*/  LDC R10, c[0x0][0xb0c] ;  /* 0x0002c300ff0a7b82 */ /* 0x000ef00000000800 */
[----:B------:R-:W4:Y:S08]  /*1270*/  LDC R13, c[0x0][0x370] ;  /* 0x0000dc00ff0d7b82 */ /* 0x000f300000000800 */
[----:B------:R-:W1:Y:S01]  /*1280*/  LDC R12, c[0x0][0x374] ;  /* 0x0000dd00ff0c7b82 */ /* 0x000e620000000800 */
[----:B--2---:R-:W-:-:S07]  /*1290*/  ISETP.NE.AND P1, PT, R4, 0x1, PT ;  /* 0x000000010400780c */ /* 0x004fce0003f25270 */
[----:B------:R-:W4:Y:S01]  /*12a0*/  LDC.64 R6, c[0x0][0xb10] ;  /* 0x0002c400ff067b82 */ /* 0x000f220000000a00 */
[----:B---3--:R-:W-:-:S07]  /*12b0*/  ISETP.NE.AND P2, PT, R10, 0x1, PT ;  /* 0x000000010a00780c */ /* 0x008fce0003f45270 */
[----:B------:R-:W2:Y:S08]  /*12c0*/  LDC R9, c[0x0][0xb20] ;  /* 0x0002c800ff097b82 */ /* 0x000eb00000000800 */
[----:B------:R-:W3:Y:S01]  /*12d0*/  LDC.64 R2, c[0x0][0xb28] ;  /* 0x0002ca00ff027b82 */ /* 0x000ee20000000a00 */
[----:B-1----:R-:W-:-:S04]  /*12e0*/  IMAD.HI.U32 R14, R12, R5, RZ ;  /* 0x000000050c0e7227 */ /* 0x002fc800078e00ff */
[----:B----4-:R-:W-:-:S04]  /*12f0*/  IMAD.HI.U32 R16, R13, R6, RZ ;  /* 0x000000060d107227 */ /* 0x010fc800078e00ff */
[----:B------:R-:W-:Y:S01]  /*1300*/  IMAD.HI.U32 R20, R19, R6, RZ ;  /* 0x0000000613147227 */ /* 0x000fe200078e00ff */
[----:B------:R-:W-:Y:S02]  /*1310*/  @P2 SHF.R.U32.HI R13, RZ, R7, R16 ;  /* 0x00000007ff0d2219 */ /* 0x000fe40000011610 */
[----:B--2---:R-:W-:Y:S01]  /*1320*/  @P1 SHF.R.U32.HI R12, RZ, R9, R14 ;  /* 0x00000009ff0c1219 */ /* 0x004fe2000001160e */
[----:B------:R-:W-:Y:S01]  /*1330*/  IMAD.HI.U32 R16, R18, R5, RZ ;  /* 0x0000000512107227 */ /* 0x000fe200078e00ff */
[----:B------:R-:W-:-:S04]  /*1340*/  SHF.R.U32.HI R20, RZ, R7, R20 ;  /* 0x00000007ff147219 */ /* 0x000fc80000011614 */
[----:B------:R-:W-:Y:S01]  /*1350*/  SHF.R.U32.HI R9, RZ, R9, R16 ;  /* 0x00000009ff097219 */ /* 0x000fe20000011610 */
[----:B---3--:R-:W-:Y:S01]  /*1360*/  IMAD.HI.U32 R14, R12, R2, RZ ;  /* 0x000000020c0e7227 */ /* 0x008fe200078e00ff */
[----:B------:R-:W-:Y:S02]  /*1370*/  SEL R5, R19, R20, !P2 ;  /* 0x0000001413057207 */ /* 0x000fe40005000000 */
[----:B------:R-:W-:Y:S01]  /*1380*/  SEL R9, R18, R9, !P1 ;  /* 0x0000000912097207 */ /* 0x000fe20004800000 */
[----:B------:R-:W-:Y:S01]  /*1390*/  IMAD.HI.U32 R6, R13, R2, RZ ;  /* 0x000000020d067227 */ /* 0x000fe200078e00ff */
[-C--:B------:R-:W-:Y:S02]  /*13a0*/  @P0 SHF.R.U32.HI R12, RZ, R3.reuse, R14 ;  /* 0x00000003ff0c0219 */ /* 0x080fe4000001160e */
[----:B------:R-:W-:Y:S02]  /*13b0*/  IADD3 R7, PT, PT, -R9, RZ, RZ ;  /* 0x000000ff09077210 */ /* 0x000fe40007ffe1ff */
[----:B------:R-:W-:Y:S01]  /*13c0*/  @P0 SHF.R.U32.HI R13, RZ, R3, R6 ;  /* 0x00000003ff0d0219 */ /* 0x000fe20000011606 */
[----:B------:R-:W-:-:S02]  /*13d0*/  IMAD R12, R12, R11, RZ ;  /* 0x0000000b0c0c7224 */ /* 0x000fc400078e02ff */
[----:B------:R-:W-:Y:S02]  /*13e0*/  IMAD R7, R4, R7, R18 ;  /* 0x0000000704077224 */ /* 0x000fe400078e0212 */
[----:B------:R-:W-:Y:S01]  /*13f0*/  IMAD R6, R13, R11, RZ ;  /* 0x0000000b0d067224 */ /* 0x000fe200078e02ff */
[----:B------:R-:W-:-:S04]  /*1400*/  ISETP.GE.AND P1, PT, R9, R12, PT ;  /* 0x0000000c0900720c */ /* 0x000fc80003f26270 */
[----:B------:R-:W-:Y:S01]  /*1410*/  ISETP.GE.OR P1, PT, R5, R6, P1 ;  /* 0x000000060500720c */ /* 0x000fe20000f26670 */
[----:B------:R-:W-:-:S05]  /*1420*/  IMAD.HI.U32 R6, R9, R2, RZ ;  /* 0x0000000209067227 */ /* 0x000fca00078e00ff */
[----:B------:R-:W-:-:S04]  /*1430*/  SHF.R.U32.HI R6, RZ, R3, R6 ;  /* 0x00000003ff067219 */ /* 0x000fc80000011606 */
[----:B------:R-:W-:-:S03]  /*1440*/  SEL R6, R9, R6, !P0 ;  /* 0x0000000609067207 */ /* 0x000fc60004000000 */
[----:B------:R-:W-:Y:S01]  /*1450*/  @!P1 IMAD.HI.U32 R12, R5, R2, RZ ;  /* 0x00000002050c9227 */ /* 0x000fe200078e00ff */
[----:B------:R-:W-:-:S04]  /*1460*/  IADD3 R2, PT, PT, -R6, RZ, RZ ;  /* 0x000000ff06027210 */ /* 0x000fc80007ffe1ff */
[----:B------:R-:W-:Y:S01]  /*1470*/  @!P1 SHF.R.U32.HI R12, RZ, R3, R12 ;  /* 0x00000003ff0c9219 */ /* 0x000fe2000001160c */
[----:B------:R-:W-:-:S03]  /*1480*/  IMAD R2, R11, R2, R9 ;  /* 0x000000020b027224 */ /* 0x000fc600078e0209 */
[----:B------:R-:W-:-:S05]  /*1490*/  @!P1 SEL R3, R5, R12, !P0 ;  /* 0x0000000c05039207 */ /* 0x000fca0004000000 */
[--C-:B------:R-:W-:Y:S02]  /*14a0*/  @!P1 IMAD.IADD R6, R6, 0x1, -R3.reuse ;  /* 0x0000000106069824 */ /* 0x100fe400078e0a03 */
[----:B------:R-:W-:Y:S01]  /*14b0*/  @!P1 IMAD R3, R2, R13, R3 ;  /* 0x0000000d02039224 */ /* 0x000fe200078e0203 */
[----:B------:R-:W-:Y:S01]  /*14c0*/  IADD3 R2, PT, PT, -R5, RZ, RZ ;  /* 0x000000ff05027210 */ /* 0x000fe20007ffe1ff */
[----:B------:R-:W-:Y:S02]  /*14d0*/  @!P1 IMAD R9, R6, R11, R5 ;  /* 0x0000000b06099224 */ /* 0x000fe400078e0205 */
[----:B------:R-:W-:Y:S02]  /*14e0*/  @!P1 IMAD.MOV.U32 R5, RZ, RZ, R3 ;  /* 0x000000ffff059224 */ /* 0x000fe400078e0003 */
[----:B------:R-:W-:Y:S02]  /*14f0*/  IMAD R2, R10, R2, R19 ;  /* 0x000000020a027224 */ /* 0x000fe400078e0213 */
[----:B------:R-:W-:-:S02]  /*1500*/  IMAD R18, R9, R4, R7 ;  /* 0x0000000409127224 */ /* 0x000fc400078e0207 */
[----:B------:R-:W-:Y:S02]  /*1510*/  IMAD R19, R5, R10, R2 ;  /* 0x0000000a05137224 */ /* 0x000fe400078e0202 */
.L_x_18:
[----:B------:R-:W-:-:S09]  /*1520*/  UISETP.NE.AND UP3, UPT, UR5, 0x1, UPT ;  /* 0x000000010500788c */ /* 0x000fd2000bf65270 */
[----:B------:R-:W-:Y:S05]  /*1530*/  BRA.U UP3, `(.L_x_19) ;  /* 0x0000000103407547 */ /* 0x000fea000b800000 */
[----:B------:R-:W2:Y:S08]  /*1540*/  LDC.64 R4, c[0x0][0xb10] ;  /* 0x0002c400ff047b82 */ /* 0x000eb00000000a00 */
[----:B------:R-:W3:Y:S08]  /*1550*/  LDC.64 R2, c[0x0][0xb18] ;  /* 0x0002c600ff027b82 */ /* 0x000ef00000000a00 */
[----:B------:R-:W4:Y:S08]  /*1560*/  LDC R6, c[0x0][0xb20] ;  /* 0x0002c800ff067b82 */ /* 0x000f300000000800 */
[----:B------:R-:W1:Y:S01]  /*1570*/  LDC R10, c[0x0][0xb0c] ;  /* 0x0002c300ff0a7b82 */ /* 0x000e620000000800 */
[----:B--2---:R-:W-:-:S05]  /*1580*/  IMAD.HI.U32 R4, R19, R4, RZ ;  /* 0x0000000413047227 */ /* 0x004fca00078e00ff */
[----:B------:R-:W-:Y:S01]  /*1590*/  SHF.R.U32.HI R4, RZ, R5, R4 ;  /* 0x00000005ff047219 */ /* 0x000fe20000011604 */
[----:B---3--:R-:W-:Y:S01]  /*15a0*/  IMAD.HI.U32 R3, R18, R3, RZ ;  /* 0x0000000312037227 */ /* 0x008fe200078e00ff */
[----:B------:R-:W-:-:S04]  /*15b0*/  ISETP.NE.AND P0, PT, R2, 0x1, PT ;  /* 0x000000010200780c */ /* 0x000fc80003f05270 */
[----:B----4-:R-:W-:-:S04]  /*15c0*/  SHF.R.U32.HI R3, RZ, R6, R3 ;  /* 0x00000006ff037219 */ /* 0x010fc80000011603 */
[----:B------:R-:W-:Y:S02]  /*15d0*/  SEL R3, R18, R3, !P0 ;  /* 0x0000000312037207 */ /* 0x000fe40004000000 */
[----:B-1----:R-:W-:-:S04]  /*15e0*/  ISETP.NE.AND P1, PT, R10, 0x1, PT ;  /* 0x000000010a00780c */ /* 0x002fc80003f25270 */
[----:B------:R-:W-:-:S05]  /*15f0*/  SEL R4, R19, R4, !P1 ;  /* 0x0000000413047207 */ /* 0x000fca0004800000 */
[----:B------:R-:W-:Y:S02]  /*1600*/  IMAD.IADD R5, R3, 0x1, -R4 ;  /* 0x0000000103057824 */ /* 0x000fe400078e0a04 */
[----:B------:R-:W-:Y:S02]  /*1610*/  IMAD.IADD R3, R4, 0x1, -R3 ;  /* 0x0000000104037824 */ /* 0x000fe400078e0a03 */
[----:B------:R-:W-:Y:S02]  /*1620*/  IMAD R19, R5, R10, R19 ;  /* 0x0000000a05137224 */ /* 0x000fe400078e0213 */
[----:B------:R-:W-:Y:S02]  /*1630*/  IMAD R18, R3, R2, R18 ;  /* 0x0000000203127224 */ /* 0x000fe400078e0212 */
.L_x_19:
[----:B------:R-:W-:Y:S05]  /*1640*/  BRA.U !UP1, `(.L_x_20) ;  /* 0x00000001090c7547 */ /* 0x000fea000b800000 */
[----:B------:R-:W-:Y:S01]  /*1650*/  UCGABAR_WAIT ;  /* 0x0000000000007dc7 */ /* 0x000fe20008000000 */
[----:B------:R-:W-:Y:S01]  /*1660*/  CCTL.IVALL ;  /* 0x00000000ff00798f */ /* 0x000fe20002000000 */
[----:B------:R-:W-:Y:S05]  /*1670*/  BRA `(.L_x_21) ;  /* 0x0000000000047947 */ /* 0x000fea0003800000 */
.L_x_20:
[----:B------:R-:W-:Y:S06]  /*1680*/  BAR.SYNC.DEFER_BLOCKING 0x0 ;  /* 0x0000000000007b1d */ /* 0x000fec0000010000 */
.L_x_21:
[----:B------:R-:W-:Y:S05]  /*1690*/  BRA.U UP2, `(.L_x_22) ;  /* 0x0000002102d87547 */ /* 0x000fea000b800000 */
[----:B------:R-:W2:Y:S01]  /*16a0*/  LDCU UR7, c[0x0][0x388] ;  /* 0x00007100ff0777ac */ /* 0x000ea20008000800 */
[----:B------:R-:W3:Y:S01]  /*16b0*/  LDC R11, c[0x0][0x370] ;  /* 0x0000dc00ff0b7b82 */ /* 0x000ee20000000800 */
[----:B------:R-:W-:Y:S01]  /*16c0*/  PLOP3.LUT P0, PT, PT, PT, UP6, 0x80, 0x8 ;  /* 0x000000000008781c */ /* 0x000fe20003f0f068 */
[----:B------:R-:W-:Y:S01]  /*16d0*/  IMAD.MOV.U32 R12, RZ, RZ, 0x1 ;  /* 0x00000001ff0c7424 */ /* 0x000fe200078e00ff */
[----:B------:R-:W4:Y:S01]  /*16e0*/  LDCU UR5, c[0x0][0x38c] ;  /* 0x00007180ff0577ac */ /* 0x000f220008000800 */
[----:B------:R-:W-:Y:S01]  /*16f0*/  ISETP.EQ.OR P4, PT, R8, RZ, P5 ;  /* 0x000000ff0800720c */ /* 0x000fe20002f82670 */
[----:B------:R-:W-:Y:S01]  /*1700*/  IMAD.MOV.U32 R10, RZ, RZ, RZ ;  /* 0x000000ffff0a7224 */ /* 0x000fe200078e00ff */
[----:B------:R-:W-:Y:S01]  /*1710*/  PLOP3.LUT P0, PT, P0, PT, PT, 0x8, 0x80 ;  /* 0x000000000080781c */ /* 0x000fe2000070e170 */
[----:B------:R-:W1:Y:S01]  /*1720*/  LDCU UR37, c[0x0][0x390] ;  /* 0x00007200ff2577ac */ /* 0x000e620008000800 */
[----:B------:R-:W3:Y:S01]  /*1730*/  LDC R0, c[0x0][0x374] ;  /* 0x0000dd00ff007b82 */ /* 0x000ee20000000800 */
[----:B------:R-:W-:-:S02]  /*1740*/  UISETP.NE.AND UP1, UPT, UR4, URZ, UPT ;  /* 0x000000ff0400728c */ /* 0x000fc4000bf25270 */
[----:B------:R-:W-:Y:S01]  /*1750*/  USEL UR32, URZ, 0x1, UP5 ;  /* 0x00000001ff207887 */ /* 0x000fe2000a800000 */
[----:B------:R-:W1:Y:S01]  /*1760*/  LDCU.64 UR38, c[0x0][0x348] ;  /* 0x00006900ff2677ac */ /* 0x000e620008000a00 */
[----:B--2---:R-:W-:Y:S02]  /*1770*/  UIADD3 UR7, UPT, UPT, UR7, 0x1f, URZ ;  /* 0x0000001f07077890 */ /* 0x004fe4000fffe0ff */
[----:B------:R-:W-:Y:S02]  /*1780*/  USEL UR32, UR32, 0x2, UP1 ;  /* 0x0000000220207887 */ /* 0x000fe40008800000 */
[----:B------:R-:W-:Y:S01]  /*1790*/  USHF.R.S32.HI UR6, URZ, 0x1f, UR7 ;  /* 0x0000001fff067899 */ /* 0x000fe20008011407 */
[----:B------:R-:W-:Y:S01]  /*17a0*/  UMOV UR35, URZ ;  /* 0x000000ff00237c82 */ /* 0x000fe20008000000 */
[----:B------:R-:W-:Y:S02]  /*17b0*/  UMOV UR21, URZ ;  /* 0x000000ff00157c82 */ /* 0x000fe40008000000 */
[----:B------:R-:W-:Y:S01]  /*17c0*/  ULEA.HI UR6, UR6, UR7, URZ, 0x5 ;  /* 0x0000000706067291 */ /* 0x000fe2000f8f28ff */
[----:B------:R-:W-:-:S03]  /*17d0*/  UMOV UR34, URZ ;  /* 0x000000ff00227c82 */ /* 0x000fc60008000000 */
[----:B------:R-:W-:-:S04]  /*17e0*/  USHF.R.S32.HI UR6, URZ, 0x5, UR6 ;  /* 0x00000005ff067899 */ /* 0x000fc80008011406 */
[----:B----4-:R-:W-:-:S04]  /*17f0*/  UIMAD UR5, UR6, UR5, URZ ;  /* 0x00000005060572a4 */ /* 0x010fc8000f8e02ff */
[----:B-1----:R-:W-:-:S04]  /*1800*/  UIMAD UR37, UR5, UR37, URZ ;  /* 0x00000025052572a4 */ /* 0x002fc8000f8e02ff */
[----:B------:R-:W-:Y:S02]  /*1810*/  UISETP.NE.AND UP2, UPT, UR37, URZ, UPT ;  /* 0x000000ff2500728c */ /* 0x000fe4000bf45270 */
[----:B------:R-:W-:-:S04]  /*1820*/  UISETP.LT.U32.AND UP0, UPT, UR37, 0x1a, UPT ;  /* 0x0000001a2500788c */ /* 0x000fc8000bf01070 */
[----:B------:R-:W-:-:S04]  /*1830*/  USEL UR36, UR37, 0x1a, UP0 ;  /* 0x0000001a25247887 */ /* 0x000fc80008000000 */
[----:B------:R-:W-:Y:S02]  /*1840*/  UIADD3 UR31, UPT, UPT, UR36, -0x1, URZ ;  /* 0xffffffff241f7890 */ /* 0x000fe4000fffe0ff */
[----:B------:R-:W-:Y:S02]  /*1850*/  @!UP2 UIADD3 UR31, UPT, UPT, UR36, URZ, URZ ;  /* 0x000000ff241fa290 */ /* 0x000fe4000fffe0ff */
[----:B------:R-:W-:Y:S02]  /*1860*/  UIADD3 UR36, UPT, UPT, UR37, -UR36, URZ ;  /* 0x8000002425247290 */ /* 0x000fe4000fffe0ff */
[----:B---3--:R-:W-:-:S12]  /*1870*/  UIADD3 UR31, UPT, UPT, UR31, 0x1, URZ ;  /* 0x000000011f1f7890 */ /* 0x008fd8000fffe0ff */
.L_x_40:
[----:B------:R-:W1:Y:S01]  /*1880*/  S2UR UR30, SR_CgaCtaId ;  /* 0x00000000001e79c3 */ /* 0x000e620000008800 */
[----:B------:R-:W-:Y:S01]  /*1890*/  UMOV UR4, 0x400 ;  /* 0x0000040000047882 */ /* 0x000fe20000000000 */
[----:B------:R-:W-:Y:S01]  /*18a0*/  SHF.L.U32 R2, R12, 0x1f, RZ ;  /* 0x0000001f0c027819 */ /* 0x000fe200000006ff */
[----:B------:R-:W-:Y:S01]  /*18b0*/  UISETP.NE.AND UP0, UPT, UR37, URZ, UPT ;  /* 0x000000ff2500728c */ /* 0x000fe2000bf05270 */
[----:B------:R-:W-:Y:S01]  /*18c0*/  R2UR UR26, R18 ;  /* 0x00000000121a72ca */ /* 0x000fe200000e0000 */
[----:B------:R-:W-:Y:S01]  /*18d0*/  IMAD.SHL.U32 R19, R19, 0x40, RZ ;  /* 0x0000004013137824 */ /* 0x000fe200078e00ff */
[----:B------:R-:W-:Y:S01]  /*18e0*/  UMOV UR33, URZ ;  /* 0x000000ff00217c82 */ /* 0x000fe20008000000 */
[----:B------:R-:W-:Y:S01]  /*18f0*/  UMOV UR29, URZ ;  /* 0x000000ff001d7c82 */ /* 0x000fe20008000000 */
[----:B------:R-:W-:-:S09]  /*1900*/  UMOV UR28, URZ ;  /* 0x000000ff001c7c82 */ /* 0x000fd20008000000 */
[----:B------:R-:W-:Y:S02]  /*1910*/  USHF.L.U32 UR26, UR26, 0x6, URZ ;  /* 0x000000061a1a7899 */ /* 0x000fe400080006ff */
[----:B-1----:R-:W-:-:S04]  /*1920*/  ULEA UR30, UR30, UR4, 0x18 ;  /* 0x000000041e1e7291 */ /* 0x002fc8000f8ec0ff */
[----:B------:R-:W-:-:S09]  /*1930*/  ULEA UR4, UR35, UR30, 0x3 ;  /* 0x0000001e23047291 */ /* 0x000fd2000f8e18ff */
[----:B----4-:R1:W2:Y:S01]  /*1940*/  SYNCS.PHASECHK.TRANS64.TRYWAIT P2, [UR4+0xd0], R2 ;  /* 0x0000d002ff0075a7 */ /* 0x0102a20008041104 */
[----:B---3--:R-:W-:Y:S05]  /*1950*/  BRA.U !UP0, `(.L_x_23) ;  /* 0x00000005087c7547 */ /* 0x008fea000b800000 */
[----:B------:R-:W3:Y:S01]  /*1960*/  LDC.64 R8, c[0x0][0x480] ;  /* 0x00012000ff087b82 */ /* 0x000ee20000000a00 */
[----:B------:R-:W4:Y:S01]  /*1970*/  LDCU UR17, c[0x0][0x390] ;  /* 0x00007200ff1177ac */ /* 0x000f220008000800 */
[----:B------:R-:W2:Y:S06]  /*1980*/  LDCU UR18, c[0x0][0x38c] ;  /* 0x00007180ff1277ac */ /* 0x000eac0008000800 */
[----:B------:R-:W4:Y:S01]  /*1990*/  LDC.64 R6, c[0x0][0x488] ;  /* 0x00012200ff067b82 */ /* 0x000f220000000a00 */
[----:B------:R-:W2:Y:S01]  /*19a0*/  LDCU.64 UR14, c[0x0][0x4b8] ;  /* 0x00009700ff0e77ac */ /* 0x000ea20008000a00 */
[----:B------:R-:W-:Y:S01]  /*19b0*/  UIADD3 UR34, UPT, UPT, UR31, UR21, URZ ;  /* 0x000000151f227290 */ /* 0x000fe2000fffe0ff */
[----:B------:R-:W-:-:S05]  /*19c0*/  UMOV UR33, URZ ;  /* 0x000000ff00217c82 */ /* 0x000fca0008000000 */
[----:B-1----:R-:W1:Y:S01]  /*19d0*/  LDC.64 R2, c[0x0][0x490] ;  /* 0x00012400ff027b82 */ /* 0x002e620000000a00 */
[----:B------:R-:W-:Y:S01]  /*19e0*/  UMOV UR19, UR35 ;  /* 0x0000002300137c82 */ /* 0x000fe20008000000 */
[----:B------:R-:W-:Y:S01]  /*19f0*/  UMOV UR28, URZ ;  /* 0x000000ff001c7c82 */ /* 0x000fe20008000000 */
[----:B------:R-:W-:Y:S01]  /*1a00*/  UMOV UR29, URZ ;  /* 0x000000ff001d7c82 */ /* 0x000fe20008000000 */
[----:B---3--:R-:W-:Y:S01]  /*1a10*/  IMAD.HI.U32 R9, R19, R9, RZ ;  /* 0x0000000913097227 */ /* 0x008fe200078e00ff */
[----:B------:R-:W-:-:S03]  /*1a20*/  ISETP.NE.AND P1, PT, R8, 0x1, PT ;  /* 0x000000010800780c */ /* 0x000fc60003f25270 */
[----:B------:R-:W3:Y:S01]  /*1a30*/  LDC.64 R4, c[0x0][0x4b0] ;  /* 0x00012c00ff047b82 */ /* 0x000ee20000000a00 */
[----:B----4-:R-:W-:-:S04]  /*1a40*/  SHF.R.U32.HI R6, RZ, R6, R9 ;  /* 0x00000006ff067219 */ /* 0x010fc80000011609 */
[----:B------:R-:W-:Y:S02]  /*1a50*/  SEL R6, R19, R6, !P1 ;  /* 0x0000000613067207 */ /* 0x000fe40004800000 */
[----:B------:R-:W-:Y:S02]  /*1a60*/  ISETP.NE.AND P1, PT, R7, 0x1, PT ;  /* 0x000000010700780c */ /* 0x000fe40003f25270 */
[C---:B------:R-:W-:Y:S01]  /*1a70*/  R2UR UR4, R6.reuse ;  /* 0x00000000060472ca */ /* 0x040fe200000e0000 */
[----:B-1----:R-:W-:-:S04]  /*1a80*/  IMAD.HI.U32 R2, R6, R2, RZ ;  /* 0x0000000206027227 */ /* 0x002fc800078e00ff */
[----:B------:R-:W-:Y:S01]  /*1a90*/  IMAD.MOV R14, RZ, RZ, -R6 ;  /* 0x000000ffff0e7224 */ /* 0x000fe200078e0a06 */
[----:B------:R-:W-:-:S03]  /*1aa0*/  SHF.R.U32.HI R2, RZ, R3, R2 ;  /* 0x00000003ff027219 */ /* 0x000fc60000011602 */
[----:B------:R-:W-:Y:S01]  /*1ab0*/  IMAD R14, R8, R14, R19 ;  /* 0x0000000e080e7224 */ /* 0x000fe200078e0213 */
[----:B------:R-:W-:Y:S01]  /*1ac0*/  R2UR UR13, R2 ;  /* 0x00000000020d72ca */ /* 0x000fe200000e0000 */
[----:B------:R-:W-:Y:S01]  /*1ad0*/  VOTEU.ANY UP0, P1 ;  /* 0x0000000000ff7886 */ /* 0x000fe20000800100 */
[----:B------:R-:W1:Y:S01]  /*1ae0*/  LDC.64 R2, c[0x0][0x4d0] ;  /* 0x00013400ff027b82 */ /* 0x000e620000000a00 */
[----:B---3--:R-:W-:Y:S02]  /*1af0*/  R2UR UR8, R4 ;  /* 0x00000000040872ca */ /* 0x008fe400000e0000 */
[----:B------:R-:W-:Y:S02]  /*1b00*/  R2UR UR9, R14 ;  /* 0x000000000e0972ca */ /* 0x000fe400000e0000 */
[----:B------:R-:W-:-:S06]  /*1b10*/  R2UR UR6, R5 ;  /* 0x00000000050672ca */ /* 0x000fcc00000e0000 */
[----:B------:R-:W-:Y:S01]  /*1b20*/  USEL UR13, UR4, UR13, !UP0 ;  /* 0x0000000d040d7287 */ /* 0x000fe2000c000000 */
[----:B------:R-:W3:Y:S05]  /*1b30*/  LDCU.64 UR4, c[0x0][0x4d8] ;  /* 0x00009b00ff0477ac */ /* 0x000eea0008000a00 */
[----:B------:R-:W-:-:S04]  /*1b40*/  IMAD R9, RZ, RZ, -UR13 ;  /* 0x8000000dff097e24 */ /* 0x000fc8000f8e02ff */
[----:B------:R-:W-:Y:S01]  /*1b50*/  IMAD R9, R7, R9, R6 ;  /* 0x0000000907097224 */ /* 0x000fe200078e0206 */
[----:B-1----:R-:W-:-:S04]  /*1b60*/  R2UR UR11, R2 ;  /* 0x00000000020b72ca */ /* 0x002fc800000e0000 */
[----:B------:R-:W-:Y:S02]  /*1b70*/  R2UR UR7, R9 ;  /* 0x00000000090772ca */ /* 0x000fe400000e0000 */
[----:B------:R-:W-:-:S07]  /*1b80*/  R2UR UR12, R3 ;  /* 0x00000000030c72ca */ /* 0x000fce00000e0000 */
[----:B------:R-:W-:-:S06]  /*1b90*/  UIMAD UR11, UR9, UR8, UR11 ;  /* 0x00000008090b72a4 */ /* 0x000fcc000f8e020b */
[----:B--23--:R-:W-:-:S12]  /*1ba0*/  UIMAD UR12, UR7, UR6, UR12 ;  /* 0x00000006070c72a4 */ /* 0x00cfd8000f8e020c */
.L_x_29:
[----:B--2---:R-:W-:Y:S01]  /*1bb0*/  @!P5 MOV R3, 0x2000 ;  /* 0x000020000003d802 */ /* 0x004fe20000000f00 */
[----:B------:R-:W-:Y:S01]  /*1bc0*/  ULEA UR9, UR19, UR30, 0x3 ;  /* 0x0000001e13097291 */ /* 0x000fe2000f8e18ff */
[----:B----4-:R-:W-:Y:S11]  /*1bd0*/  @P2 BRA `(.L_x_24) ;  /* 0x00000000000c2947 */ /* 0x010ff60003800000 */
[----:B------:R-:W-:Y:S04]  /*1be0*/  SHF.L.U32 R5, R12, 0x1f, RZ ;  /* 0x0000001f0c057819 */ /* 0x000fe800000006ff */
[----:B------:R-:W1:Y:S02]  /*1bf0*/  SYNCS.PHASECHK.TRANS64.TRYWAIT P1, [UR9+0xd0], R5 ;  /* 0x0000d005ff0075a7 */ /* 0x000e640008021109 */
[----:B-1----:R-:W-:Y:S05]  /*1c00*/  @!P1 BRA `(.L_x_25) ;  /* 0x0000006000e09947 */ /* 0x002fea0003800000 */
.L_x_24:
[----:B------:R2:W-:Y:S01]  /*1c10*/  @!P5 SYNCS.ARRIVE.TRANS64 RZ, [UR9], R3 ;  /* 0x00000003ffffd9a7 */ /* 0x0005e20008000009 */
[----:B------:R-:W-:Y:S04]  /*1c20*/  ULOP3.LUT UR6, UR32, 0x2, URZ, 0xfc, !UPT ;  /* 0x0000000220067892 */ /* 0x000fe8000f8efcff */
[----:B------:R-:W-:Y:S09]  /*1c30*/  UISETP.NE.AND UP0, UPT, UR6, 0x2, UPT ;  /* 0x000000020600788c */ /* 0x000ff2000bf05270 */
[----:B------:R-:W-:Y:S05]  /*1c40*/  BRA.U UP0, `(.L_x_26) ;  /* 0x0000000100047547 */ /* 0x000fea000b800000 */
[----:B------:R-:W-:Y:S05]  /*1c50*/  BPT.TRAP 0x1 ;  /* 0x000000040000795c */ /* 0x000fea0000300000 */
.L_x_26:
[----:B------:R-:W-:Y:S04]  /*1c60*/  BSSY.RECONVERGENT B0, `(.L_x_27) ;  /* 0x0000003000007945 */ /* 0x000fe80003800200 */
[----:B------:R-:W-:Y:S05]  /*1c70*/  @P4 BRA `(.L_x_28) ;  /* 0x0000000000044947 */ /* 0x000fea0003800000 */
[----:B------:R-:W-:Y:S05]  /*1c80*/  BPT.TRAP 0x1 ;  /* 0x000000040000795c */ /* 0x000fea0000300000 */
.L_x_28:
[----:B------:R-:W-:Y:S05]  /*1c90*/  BSYNC.RECONVERGENT B0 ;  /* 0x0000000000007941 */ /* 0x000fea0003800200 */
.L_x_27:
[----:B------:R-:W-:Y:S02]  /*1ca0*/  UIADD3 UR35, UPT, UPT, UR19, 0x1, URZ ;  /* 0x0000000113237890 */ /* 0x000fe4000fffe0ff */
[----:B------:R-:W-:Y:S02]  /*1cb0*/  UIMAD UR7, UR28, UR14, UR4 ;  /* 0x0000000e1c0772a4 */ /* 0x000fe4000f8e0204 */
[----:B------:R-:W-:Y:S02]  /*1cc0*/  UISETP.NE.AND UP0, UPT, UR35, 0x1a, UPT ;  /* 0x0000001a2300788c */ /* 0x000fe4000bf05270 */
[----:B------:R-:W-:Y:S02]  /*1cd0*/  UIMAD UR6, UR29, UR15, UR5 ;  /* 0x0000000f1d0672a4 */ /* 0x000fe4000f8e0205 */
[----:B------:R-:W-:Y:S02]  /*1ce0*/  USEL UR10, URZ, 0x1, UP0 ;  /* 0x00000001ff0a7887 */ /* 0x000fe40008000000 */
[----:B------:R-:W-:Y:S02]  /*1cf0*/  USEL UR35, UR35, URZ, UP0 ;  /* 0x000000ff23237287 */ /* 0x000fe40008000000 */
[----:B------:R-:W-:Y:S02]  /*1d00*/  UIADD3 UR44, UP1, UPT, UR38, 0x80, URZ ;  /* 0x00000080262c7890 */ /* 0x000fe4000ff3e0ff */
[----:B------:R-:W-:Y:S01]  /*1d10*/  ULEA UR8, UR35, UR30, 0x3 ;  /* 0x0000001e23087291 */ /* 0x000fe2000f8e18ff */
[----:B------:R-:W-:Y:S01]  /*1d20*/  LOP3.LUT R12, R12, UR10, RZ, 0x3c, !PT ;  /* 0x0000000a0c0c7c12 */ /* 0x000fe2000f8e3cff */
[----:B------:R-:W-:Y:S02]  /*1d30*/  UPRMT UR42, UR7, 0x40, UR6 ;  /* 0x00000040072a7896 */ /* 0x000fe40008000006 */
[----:B------:R-:W-:Y:S01]  /*1d40*/  ULEA UR25, UR19, UR23, 0xb ;  /* 0x0000001713197291 */ /* 0x000fe2000f8e58ff */
[----:B-1----:R-:W-:Y:S01]  /*1d50*/  SHF.L.U32 R2, R12, 0x1f, RZ ;  /* 0x0000001f0c027819 */ /* 0x002fe200000006ff */
[----:B------:R-:W-:Y:S02]  /*1d60*/  USHF.L.U32 UR10, UR33, 0x5, URZ ;  /* 0x00000005210a7899 */ /* 0x000fe400080006ff */
[----:B------:R-:W-:Y:S01]  /*1d70*/  UIADD3.X UR45, UPT, UPT, URZ, UR39, URZ, UP1, !UPT ;  /* 0x00000027ff2d7290 */ /* 0x000fe20008ffe4ff */
[----:B------:R3:W4:Y:S01]  /*1d80*/  SYNCS.PHASECHK.TRANS64.TRYWAIT P2, [UR8+0xd0], R2 ;  /* 0x0000d002ff0075a7 */ /* 0x0007220008041108 */
[----:B------:R-:W-:Y:S02]  /*1d90*/  ULEA UR8, UR19, UR30, 0xc ;  /* 0x0000001e13087291 */ /* 0x000fe4000f8e60ff */
[----:B------:R-:W-:Y:S02]  /*1da0*/  UPRMT UR43, UR42, 0x5410, URZ ;  /* 0x000054102a2b7896 */ /* 0x000fe400080000ff */
[----:B------:R-:W-:Y:S02]  /*1db0*/  UIADD3 UR8, UPT, UPT, UR8, 0x3600, URZ ;  /* 0x0000360008087890 */ /* 0x000fe4000fffe0ff */
[----:B------:R-:W-:Y:S02]  /*1dc0*/  UIADD3 UR40, UP0, UPT, UR38, 0x180, URZ ;  /* 0x0000018026287890 */ /* 0x000fe4000ff1e0ff */
[----:B------:R-:W-:Y:S02]  /*1dd0*/  ULEA UR25, UR25, UR30, 0x1 ;  /* 0x0000001e19197291 */ /* 0x000fe4000f8e08ff */
[----:B------:R-:W-:Y:S02]  /*1de0*/  UIADD3.X UR41, UPT, UPT, URZ, UR39, URZ, UP0, !UPT ;  /* 0x00000027ff297290 */ /* 0x000fe400087fe4ff */
[----:B------:R-:W-:Y:S01]  /*1df0*/  ULOP3.LUT UR27, UR22, UR10, URZ, 0xfc, !UPT ;  /* 0x0000000a161b7292 */ /* 0x000fe2000f8efcff */
[----:B------:R-:W-:Y:S01]  /*1e00*/  UTMALDG.4D.IM2COL [UR8], [UR44], UR43 ;  /* 0x000000082c0073b4 */ /* 0x000fe2000805802b */
[----:B------:R-:W-:Y:S02]  /*1e10*/  UIADD3 UR24, UPT, UPT, UR25, 0x1d600, URZ ;  /* 0x0001d60019187890 */ /* 0x000fe4000fffe0ff */
[----:B------:R-:W-:Y:S02]  /*1e20*/  UIADD3 UR20, UPT, UPT, UR28, 0x1, URZ ;  /* 0x000000011c147890 */ /* 0x000fe4000fffe0ff */
[----:B------:R-:W-:Y:S02]  /*1e30*/  UIADD3 UR19, UPT, UPT, UR29, 0x1, URZ ;  /* 0x000000011d137890 */ /* 0x000fe4000fffe0ff */
[----:B------:R-:W-:Y:S02]  /*1e40*/  UISETP.NE.AND UP2, UPT, UR20, UR18, UPT ;  /* 0x000000121400728c */ /* 0x000fe4000bf45270 */
[----:B------:R-:W-:Y:S02]  /*1e50*/  UIADD3 UR21, UPT, UPT, UR21, 0x1, URZ ;  /* 0x0000000115157890 */ /* 0x000fe4000fffe0ff */
[----:B------:R-:W-:Y:S01]  /*1e60*/  UIADD3 UR42, UPT, UPT, UR33, 0x1, URZ ;  /* 0x00000001212a7890 */ /* 0x000fe2000fffe0ff */
[----:B------:R-:W-:Y:S01]  /*1e70*/  UMOV UR16, 0x30000 ;  /* 0x0003000000107882 */ /* 0x000fe20000000000 */
[----:B------:R-:W-:Y:S01]  /*1e80*/  UMOV UR46, 0x0 ;  /* 0x00000000002e7882 */ /* 0x000fe20000000000 */
[----:B------:R-:W-:Y:S01]  /*1e90*/  UMOV UR47, 0x10000000 ;  /* 0x10000000002f7882 */ /* 0x000fe20000000000 */
[----:B------:R-:W-:Y:S03]  /*1ea0*/  UMOV UR25, UR9 ;  /* 0x0000000900197c82 */ /* 0x000fe60008000000 */
[----:B------:R-:W-:Y:S01]  /*1eb0*/  @UP2 UIADD3 UR19, UPT, UPT, UR29, URZ, URZ ;  /* 0x000000ff1d132290 */ /* 0x000fe2000fffe0ff */
[----:B------:R1:W-:Y:S03]  /*1ec0*/  UTMALDG.4D.MULTICAST [UR24], [UR40], UR16, desc[UR46] ;  /* 0x00002e18280073b4 */ /* 0x0003e60008019810 */
[----:B------:R-:W-:Y:S11]  /*1ed0*/  UISETP.NE.AND UP0, UPT, UR19, UR17, UPT ;  /* 0x000000111300728c */ /* 0x000ff6000bf05270 */
[----:B------:R-:W-:Y:S07]  /*1ee0*/  @UP0 UIADD3 UR42, UPT, UPT, UR33, URZ, URZ ;  /* 0x000000ff212a0290 */ /* 0x000fee000fffe0ff */
[----:B------:R-:W-:Y:S01]  /*1ef0*/  UMOV UR33, UR42 ;  /* 0x0000002a00217c82 */ /* 0x000fe20008000000 */
[----:B-1----:R-:W-:Y:S02]  /*1f00*/  USEL UR29, UR19, URZ, UP0 ;  /* 0x000000ff131d7287 */ /* 0x002fe40008000000 */
[----:B------:R-:W-:Y:S02]  /*1f10*/  UISETP.NE.AND UP0, UPT, UR21, UR34, UPT ;  /* 0x000000221500728c */ /* 0x000fe4000bf05270 */
[----:B------:R-:W-:Y:S01]  /*1f20*/  USEL UR28, UR20, URZ, UP2 ;  /* 0x000000ff141c7287 */ /* 0x000fe20009000000 */
[----:B------:R-:W-:Y:S06]  /*1f30*/  UMOV UR19, UR35 ;  /* 0x0000002300137c82 */ /* 0x000fec0008000000 */
[----:B---3--:R-:W-:Y:S05]  /*1f40*/  BRA.U UP0, `(.L_x_29) ;  /* 0xfffffffd00187547 */ /* 0x008fea000b83ffff */
.L_x_23:
[----:B------:R-:W-:Y:S01]  /*1f50*/  ULEA UR4, UR35, UR30, 0x3 ;  /* 0x0000001e23047291 */ /* 0x000fe2000f8e18ff */
[----:B-1----:R-:W-:Y:S01]  /*1f60*/  SHF.L.U32 R2, R12, 0x1f, RZ ;  /* 0x0000001f0c027819 */ /* 0x002fe200000006ff */
[----:B------:R-:W-:Y:S01]  /*1f70*/  @!P0 SYNCS.ARRIVE.TRANS64.A1T0 RZ, [UR30+0x1d8], RZ ;  /* 0x0001d8ffffff89a7 */ /* 0x000fe2000810001e */
[----:B------:R-:W-:-:S06]  /*1f80*/  UISETP.GE.AND UP0, UPT, UR36, 0x1, UPT ;  /* 0x000000012400788c */ /* 0x000fcc000bf06270 */
[----:B------:R1:W3:Y:S03]  /*1f90*/  SYNCS.PHASECHK.TRANS64.TRYWAIT P1, [UR4+0xd0], R2 ;  /* 0x0000d002ff0075a7 */ /* 0x0002e60008021104 */
[----:B------:R-:W-:Y:S05]  /*1fa0*/  BRA.U !UP0, `(.L_x_30) ;  /* 0x0000000508847547 */ /* 0x000fea000b800000 */
[----:B------:R-:W4:Y:S01]  /*1fb0*/  LDC.64 R8, c[0x0][0x480] ;  /* 0x00012000ff087b82 */ /* 0x000f220000000a00 */
[----:B------:R-:W3:Y:S01]  /*1fc0*/  LDCU UR27, c[0x0][0x390] ;  /* 0x00007200ff1b77ac */ /* 0x000ee20008000800 */
[----:B------:R-:W3:Y:S06]  /*1fd0*/  LDCU UR40, c[0x0][0x38c] ;  /* 0x00007180ff2877ac */ /* 0x000eec0008000800 */
[----:B------:R-:W4:Y:S01]  /*1fe0*/  LDC.64 R6, c[0x0][0x488] ;  /* 0x00012200ff067b82 */ /* 0x000f220000000a00 */
[----:B------:R-:W3:Y:S01]  /*1ff0*/  LDCU.64 UR14, c[0x0][0x4b8] ;  /* 0x00009700ff0e77ac */ /* 0x000ee20008000a00 */
[----:B------:R-:W-:Y:S01]  /*2000*/  UIADD3 UR34, UPT, UPT, UR36, UR34, URZ ;  /* 0x0000002224227290 */ /* 0x000fe2000fffe0ff */
[----:B------:R-:W-:-:S05]  /*2010*/  UMOV UR43, UR36 ;  /* 0x00000024002b7c82 */ /* 0x000fca0008000000 */
[----:B-12---:R-:W1:Y:S01]  /*2020*/  LDC.64 R2, c[0x0][0x490] ;  /* 0x00012400ff027b82 */ /* 0x006e620000000a00 */
[----:B------:R-:W-:Y:S01]  /*2030*/  UMOV UR41, UR35 ;  /* 0x0000002300297c82 */ /* 0x000fe20008000000 */
[----:B----4-:R-:W-:Y:S01]  /*2040*/  IMAD.HI.U32 R9, R19, R9, RZ ;  /* 0x0000000913097227 */ /* 0x010fe200078e00ff */
[----:B------:R-:W-:-:S05]  /*2050*/  ISETP.NE.AND P0, PT, R8, 0x1, PT ;  /* 0x000000010800780c */ /* 0x000fca0003f05270 */
[----:B------:R-:W2:Y:S01]  /*2060*/  LDC.64 R4, c[0x0][0x4b0] ;  /* 0x00012c00ff047b82 */ /* 0x000ea20000000a00 */
[----:B------:R-:W-:-:S04]  /*2070*/  SHF.R.U32.HI R6, RZ, R6, R9 ;  /* 0x00000006ff067219 */ /* 0x000fc80000011609 */
        /* <DEDUP_REMOVED lines=10> */
[----:B--2---:R-:W-:Y:S02]  /*2120*/  R2UR UR8, R4 ;  /* 0x00000000040872ca */ /* 0x004fe400000e0000 */
[----:B------:R-:W-:Y:S02]  /*2130*/  R2UR UR9, R9 ;  /* 0x00000000090972ca */ /* 0x000fe400000e0000 */
[----:B------:R-:W-:-:S06]  /*2140*/  R2UR UR6, R5 ;  /* 0x00000000050672ca */ /* 0x000fcc00000e0000 */
[----:B------:R-:W-:Y:S01]  /*2150*/  USEL UR13, UR4, UR13, !UP0 ;  /* 0x0000000d040d7287 */ /* 0x000fe2000c000000 */
[----:B------:R-:W2:Y:S05]  /*2160*/  LDCU.64 UR4, c[0x0][0x4d8] ;  /* 0x00009b00ff0477ac */ /* 0x000eaa0008000a00 */
[----:B------:R-:W-:-:S04]  /*2170*/  IMAD R14, RZ, RZ, -UR13 ;  /* 0x8000000dff0e7e24 */ /* 0x000fc8000f8e02ff */
[----:B------:R-:W-:Y:S01]  /*2180*/  IMAD R14, R7, R14, R6 ;  /* 0x0000000e070e7224 */ /* 0x000fe200078e0206 */
[----:B-1----:R-:W-:-:S04]  /*2190*/  R2UR UR11, R2 ;  /* 0x00000000020b72ca */ /* 0x002fc800000e0000 */
[----:B------:R-:W-:Y:S02]  /*21a0*/  R2UR UR7, R14 ;  /* 0x000000000e0772ca */ /* 0x000fe400000e0000 */
[----:B------:R-:W-:-:S07]  /*21b0*/  R2UR UR12, R3 ;  /* 0x00000000030c72ca */ /* 0x000fce00000e0000 */
[----:B------:R-:W-:-:S06]  /*21c0*/  UIMAD UR11, UR9, UR8, UR11 ;  /* 0x00000008090b72a4 */ /* 0x000fcc000f8e020b */
[----:B--23--:R-:W-:-:S12]  /*21d0*/  UIMAD UR12, UR7, UR6, UR12 ;  /* 0x00000006070c72a4 */ /* 0x00cfd8000f8e020c */
.L_x_36:
[----:B--2---:R-:W-:Y:S01]  /*21e0*/  @!P5 MOV R3, 0x2000 ;  /* 0x000020000003d802 */ /* 0x004fe20000000f00 */
[----:B------:R-:W-:Y:S01]  /*21f0*/  ULEA UR9, UR41, UR30, 0x3 ;  /* 0x0000001e29097291 */ /* 0x000fe2000f8e18ff */
[----:B---3--:R-:W-:Y:S11]  /*2200*/  @P1 BRA `(.L_x_31) ;  /* 0x00000000000c1947 */ /* 0x008ff60003800000 */
[----:B------:R-:W-:Y:S04]  /*2210*/  SHF.L.U32 R5, R12, 0x1f, RZ ;  /* 0x0000001f0c057819 */ /* 0x000fe800000006ff */
[----:B------:R-:W1:Y:S02]  /*2220*/  SYNCS.PHASECHK.TRANS64.TRYWAIT P0, [UR9+0xd0], R5 ;  /* 0x0000d005ff0075a7 */ /* 0x000e640008001109 */
[----:B-1----:R-:W-:Y:S05]  /*2230*/  @!P0 BRA `(.L_x_32) ;  /* 0x0000005c006c8947 */ /* 0x002fea0003800000 */
.L_x_31:
[----:B------:R2:W-:Y:S01]  /*2240*/  @!P5 SYNCS.ARRIVE.TRANS64 RZ, [UR9], R3 ;  /* 0x00000003ffffd9a7 */ /* 0x0005e20008000009 */
[----:B------:R-:W-:Y:S04]  /*2250*/  ULOP3.LUT UR6, UR32, 0x2, URZ, 0xfc, !UPT ;  /* 0x0000000220067892 */ /* 0x000fe8000f8efcff */
[----:B------:R-:W-:Y:S09]  /*2260*/  UISETP.NE.AND UP0, UPT, UR6, 0x2, UPT ;  /* 0x000000020600788c */ /* 0x000ff2000bf05270 */
[----:B------:R-:W-:Y:S05]  /*2270*/  BRA.U UP0, `(.L_x_33) ;  /* 0x0000000100047547 */ /* 0x000fea000b800000 */
[----:B------:R-:W-:Y:S05]  /*2280*/  BPT.TRAP 0x1 ;  /* 0x000000040000795c */ /* 0x000fea0000300000 */
.L_x_33:
[----:B------:R-:W-:Y:S04]  /*2290*/  BSSY.RECONVERGENT B0, `(.L_x_34) ;  /* 0x0000003000007945 */ /* 0x000fe80003800200 */
[----:B------:R-:W-:Y:S05]  /*22a0*/  @P4 BRA `(.L_x_35) ;  /* 0x0000000000044947 */ /* 0x000fea0003800000 */
[----:B------:R-:W-:Y:S05]  /*22b0*/  BPT.TRAP 0x1 ;  /* 0x000000040000795c */ /* 0x000fea0000300000 */
.L_x_35:
[----:B------:R-:W-:Y:S05]  /*22c0*/  BSYNC.RECONVERGENT B0 ;  /* 0x0000000000007941 */ /* 0x000fea0003800200 */
.L_x_34:
[----:B------:R-:W-:Y:S02]  /*22d0*/  UIADD3 UR35, UPT, UPT, UR41, 0x1, URZ ;  /* 0x0000000129237890 */ /* 0x000fe4000fffe0ff */
[----:B------:R-:W-:Y:S02]  /*22e0*/  UIMAD UR6, UR28, UR14, UR4 ;  /* 0x0000000e1c0672a4 */ /* 0x000fe4000f8e0204 */
[----:B------:R-:W-:Y:S02]  /*22f0*/  UISETP.NE.AND UP0, UPT, UR35, 0x1a, UPT ;  /* 0x0000001a2300788c */ /* 0x000fe4000bf05270 */
[----:B------:R-:W-:Y:S02]  /*2300*/  UIMAD UR7, UR29, UR15, UR5 ;  /* 0x0000000f1d0772a4 */ /* 0x000fe4000f8e0205 */
[----:B------:R-:W-:Y:S02]  /*2310*/  USEL UR10, URZ, 0x1, UP0 ;  /* 0x00000001ff0a7887 */ /* 0x000fe40008000000 */
[----:B------:R-:W-:Y:S02]  /*2320*/  USEL UR35, UR35, URZ, UP0 ;  /* 0x000000ff23237287 */ /* 0x000fe40008000000 */
[----:B------:R-:W-:Y:S02]  /*2330*/  UIADD3 UR42, UPT, UPT, UR28, 0x1, URZ ;  /* 0x000000011c2a7890 */ /* 0x000fe4000fffe0ff */
[----:B------:R-:W-:Y:S01]  /*2340*/  ULEA UR8, UR35, UR30, 0x3 ;  /* 0x0000001e23087291 */ /* 0x000fe2000f8e18ff */
[----:B------:R-:W-:Y:S01]  /*2350*/  LOP3.LUT R12, R12, UR10, RZ, 0x3c, !PT ;  /* 0x0000000a0c0c7c12 */ /* 0x000fe2000f8e3cff */
[----:B------:R-:W-:Y:S02]  /*2360*/  UIADD3 UR50, UP1, UPT, UR38, 0x80, URZ ;  /* 0x0000008026327890 */ /* 0x000fe4000ff3e0ff */
[----:B------:R-:W-:Y:S01]  /*2370*/  UPRMT UR48, UR6, 0x40, UR7 ;  /* 0x0000004006307896 */ /* 0x000fe20008000007 */
[----:B-1----:R-:W-:Y:S01]  /*2380*/  SHF.L.U32 R2, R12, 0x1f, RZ ;  /* 0x0000001f0c027819 */ /* 0x002fe200000006ff */
[----:B------:R-:W-:Y:S02]  /*2390*/  UISETP.NE.AND UP2, UPT, UR42, UR40, UPT ;  /* 0x000000282a00728c */ /* 0x000fe4000bf45270 */
[----:B------:R-:W-:Y:S01]  /*23a0*/  ULEA UR16, UR41, UR23, 0xb ;  /* 0x0000001729107291 */ /* 0x000fe2000f8e58ff */
[----:B------:R1:W3:Y:S01]  /*23b0*/  SYNCS.PHASECHK.TRANS64.TRYWAIT P1, [UR8+0xd0], R2 ;  /* 0x0000d002ff0075a7 */ /* 0x0002e20008021108 */
[----:B------:R-:W-:Y:S02]  /*23c0*/  ULEA UR8, UR41, UR30, 0xc ;  /* 0x0000001e29087291 */ /* 0x000fe4000f8e60ff */
[----:B------:R-:W-:Y:S02]  /*23d0*/  USHF.L.U32 UR10, UR33, 0x5, URZ ;  /* 0x00000005210a7899 */ /* 0x000fe400080006ff */
[----:B------:R-:W-:Y:S02]  /*23e0*/  UIADD3.X UR51, UPT, UPT, URZ, UR39, URZ, UP1, !UPT ;  /* 0x00000027ff337290 */ /* 0x000fe40008ffe4ff */
[----:B------:R-:W-:Y:S02]  /*23f0*/  UIADD3 UR8, UPT, UPT, UR8, 0x3600, URZ ;  /* 0x0000360008087890 */ /* 0x000fe4000fffe0ff */
[----:B------:R-:W-:Y:S02]  /*2400*/  UPRMT UR49, UR48, 0x5410, URZ ;  /* 0x0000541030317896 */ /* 0x000fe400080000ff */
[----:B------:R-:W-:Y:S02]  /*2410*/  UIADD3 UR46, UP0, UPT, UR38, 0x180, URZ ;  /* 0x00000180262e7890 */ /* 0x000fe4000ff1e0ff */
[----:B------:R-:W-:Y:S02]  /*2420*/  ULEA UR16, UR16, UR30, 0x1 ;  /* 0x0000001e10107291 */ /* 0x000fe4000f8e08ff */
[----:B------:R-:W-:Y:S02]  /*2430*/  UIADD3.X UR47, UPT, UPT, URZ, UR39, URZ, UP0, !UPT ;  /* 0x00000027ff2f7290 */ /* 0x000fe400087fe4ff */
[----:B------:R-:W-:Y:S01]  /*2440*/  ULOP3.LUT UR19, UR22, UR10, URZ, 0xfc, !UPT ;  /* 0x0000000a16137292 */ /* 0x000fe2000f8efcff */
[----:B------:R1:W-:Y:S01]  /*2450*/  UTMALDG.4D.IM2COL [UR8], [UR50], UR49 ;  /* 0x00000008320073b4 */ /* 0x0003e20008058031 */
[----:B------:R-:W-:Y:S02]  /*2460*/  UIADD3 UR16, UPT, UPT, UR16, 0x1d600, URZ ;  /* 0x0001d60010107890 */ /* 0x000fe4000fffe0ff */
[----:B------:R-:W-:Y:S02]  /*2470*/  UIADD3 UR41, UPT, UPT, UR29, 0x1, URZ ;  /* 0x000000011d297890 */ /* 0x000fe4000fffe0ff */
[----:B------:R-:W-:Y:S02]  /*2480*/  @UP2 UIADD3 UR41, UPT, UPT, UR29, URZ, URZ ;  /* 0x000000ff1d292290 */ /* 0x000fe4000fffe0ff */
[----:B------:R-:W-:Y:S02]  /*2490*/  UIADD3 UR48, UPT, UPT, UR33, 0x1, URZ ;  /* 0x0000000121307890 */ /* 0x000fe4000fffe0ff */
[----:B------:R-:W-:Y:S02]  /*24a0*/  UISETP.NE.AND UP0, UPT, UR41, UR27, UPT ;  /* 0x0000001b2900728c */ /* 0x000fe4000bf05270 */
[----:B------:R-:W-:Y:S01]  /*24b0*/  UIADD3 UR52, UPT, UPT, UR43, -0x1, URZ ;  /* 0xffffffff2b347890 */ /* 0x000fe2000fffe0ff */
[----:B------:R-:W-:Y:S01]  /*24c0*/  UMOV UR25, 0x30000 ;  /* 0x0003000000197882 */ /* 0x000fe20000000000 */
[----:B------:R-:W-:Y:S01]  /*24d0*/  UMOV UR44, 0x0 ;  /* 0x00000000002c7882 */ /* 0x000fe20000000000 */
[----:B------:R-:W-:Y:S01]  /*24e0*/  UMOV UR45, 0x10000000 ;  /* 0x10000000002d7882 */ /* 0x000fe20000000000 */
[----:B------:R-:W-:Y:S01]  /*24f0*/  UMOV UR18, UR26 ;  /* 0x0000001a00127c82 */ /* 0x000fe20008000000 */
[----:B------:R-:W-:Y:S01]  /*2500*/  UMOV UR20, UR28 ;  /* 0x0000001c00147c82 */ /* 0x000fe20008000000 */
[----:B------:R-:W-:Y:S03]  /*2510*/  USEL UR28, UR42, URZ, UP2 ;  /* 0x000000ff2a1c7287 */ /* 0x000fe60009000000 */
[----:B------:R-:W-:Y:S01]  /*2520*/  @UP0 UIADD3 UR48, UPT, UPT, UR33, URZ, URZ ;  /* 0x000000ff21300290 */ /* 0x000fe2000fffe0ff */
[----:B------:R-:W-:Y:S01]  /*2530*/  UMOV UR21, UR29 ;  /* 0x0000001d00157c82 */ /* 0x000fe20008000000 */
[----:B------:R-:W-:Y:S01]  /*2540*/  USEL UR29, UR41, URZ, UP0 ;  /* 0x000000ff291d7287 */ /* 0x000fe20008000000 */
[----:B------:R-:W-:Y:S01]  /*2550*/  UMOV UR17, UR9 ;  /* 0x0000000900117c82 */ /* 0x000fe20008000000 */
[----:B------:R-:W-:Y:S01]  /*2560*/  UISETP.GT.U32.AND UP0, UPT, UR43, 0x1, UPT ;  /* 0x000000012b00788c */ /* 0x000fe2000bf04070 */
[----:B------:R1:W-:Y:S01]  /*2570*/  UTMALDG.4D.MULTICAST [UR16], [UR46], UR25, desc[UR44] ;  /* 0x00002c102e0073b4 */ /* 0x0003e20008019819 */
[----:B------:R-:W-:Y:S01]  /*2580*/  UMOV UR41, UR35 ;  /* 0x0000002300297c82 */ /* 0x000fe20008000000 */
[----:B------:R-:W-:Y:S01]  /*2590*/  UMOV UR43, UR52 ;  /* 0x00000034002b7c82 */ /* 0x000fe20008000000 */
[----:B------:R-:W-:Y:S05]  /*25a0*/  UMOV UR33, UR48 ;  /* 0x0000003000217c82 */ /* 0x000fea0008000000 */
[----:B-1----:R-:W-:Y:S05]  /*25b0*/  BRA.U UP0, `(.L_x_36) ;  /* 0xfffffffd00087547 */ /* 0x002fea000b83ffff */
.L_x_30:
[----:B--2---:R-:W-:Y:S01]  /*25c0*/  SHF.L.U32 R3, R10, 0x1f, RZ ;  /* 0x0000001f0a037819 */ /* 0x004fe200000006ff */
[----:B------:R-:W-:-:S03]  /*25d0*/  NOP ;  /* 0x0000000000007918 */ /* 0x000fc60000000000 */
[----:B------:R-:W2:Y:S02]  /*25e0*/  SYNCS.PHASECHK.TRANS64.TRYWAIT P0, [UR30+0x1e0], R3 ;  /* 0x0001e003ff0075a7 */ /* 0x000ea4000800111e */
[----:B--2---:R-:W-:Y:S05]  /*25f0*/  @!P0 BRA `(.L_x_37) ;  /* 0x0000005800948947 */ /* 0x004fea0003800000 */
.L_x_140:
[----:B------:R-:W2:Y:S01]  /*2600*/  LDS.128 R4, [UR30+0x220] ;  /* 0x0002201eff047984 */ /* 0x000ea20008000c00 */
[----:B------:R-:W-:Y:S01]  /*2610*/  UIADD3 UR4, UPT, UPT, UR30, 0x1e8, URZ ;  /* 0x000001e81e047890 */ /* 0x000fe2000fffe0ff */
[----:B------:R-:W-:Y:S01]  /*2620*/  ISETP.GE.AND P0, PT, R26, 0x1, PT ;  /* 0x000000011a00780c */ /* 0x000fe20003f06270 */
[----:B------:R-:W-:Y:S01]  /*2630*/  @!PT LDS RZ, [RZ] ;  /* 0x00000000fffff984 */ /* 0x000fe20000000800 */
[----:B------:R-:W-:Y:S01]  /*2640*/  @!PT LDS RZ, [RZ] ;  /* 0x00000000fffff984 */ /* 0x000fe20000000800 */
[----:B------:R-:W-:Y:S01]  /*2650*/  @!PT LDS RZ, [RZ] ;  /* 0x00000000fffff984 */ /* 0x000fe20000000800 */
[----:B------:R-:W-:Y:S01]  /*2660*/  @!PT LDS RZ, [RZ] ;  /* 0x00000000fffff984 */ /* 0x000fe20000000800 */
[----:B------:R1:W-:Y:S06]  /*2670*/  MEMBAR.ALL.CTA ;  /* 0x0000000000007992 */ /* 0x0003ec0000008000 */
[----:B-1----:R-:W1:Y:S01]  /*2680*/  FENCE.VIEW.ASYNC.S ;  /* 0x00000000000073c6 */ /* 0x002e620000000000 */
[----:B------:R-:W-:-:S09]  /*2690*/  UPRMT UR4, URZ, 0x654, UR4 ;  /* 0x00000654ff047896 */ /* 0x000fd20008000004 */
[----:B-1----:R-:W-:Y:S01]  /*26a0*/  SYNCS.ARRIVE.TRANS64.RED.A1T0 RZ, [UR4], RZ ;  /* 0x000000ffffff79a7 */ /* 0x002fe20008100404 */
[----:B--2---:R-:W-:-:S13]  /*26b0*/  LOP3.LUT P3, RZ, R6, 0x1, RZ, 0xc0, !PT ;  /* 0x0000000106ff7812 */ /* 0x004fda000786c0ff */
[----:B------:R-:W-:Y:S02]  /*26c0*/  @P3 MOV R15, R4 ;  /* 0x00000004000f3202 */ /* 0x000fe40000000f00 */
[----:B------:R-:W-:Y:S01]  /*26d0*/  @P3 LOP3.LUT R13, R5, 0xffff, RZ, 0xc0, !PT ;  /* 0x0000ffff050d3812 */ /* 0x000fe200078ec0ff */
[----:B------:R-:W-:Y:S06]  /*26e0*/  @!P0 BRA `(.L_x_38) ;  /* 0x0000000000b88947 */ /* 0x000fec0003800000 */
[----:B------:R-:W1:Y:S01]  /*26f0*/  LDC.64 R4, c[0x0][0xb18] ;  /* 0x0002c600ff047b82 */ /* 0x000e620000000a00 */
[----:B----4-:R-:W-:-:S07]  /*2700*/  ISETP.NE.AND P2, PT, R26, 0x1, PT ;  /* 0x000000011a00780c */ /* 0x010fce0003f45270 */
[----:B------:R-:W2:Y:S08]  /*2710*/  LDC.64 R6, c[0x0][0xb10] ;  /* 0x0002c400ff067b82 */ /* 0x000eb00000000a00 */
[----:B------:R-:W4:Y:S08]  /*2720*/  LDC R8, c[0x0][0xb20] ;  /* 0x0002c800ff087b82 */ /* 0x000f300000000800 */
[----:B------:R-:W3:Y:S01]  /*2730*/  LDC R14, c[0x0][0xb0c] ;  /* 0x0002c300ff0e7b82 */ /* 0x000ee20000000800 */
[----:B-1----:R-:W-:Y:S01]  /*2740*/  IMAD.HI.U32 R9, R0, R5, RZ ;  /* 0x0000000500097227 */ /* 0x002fe200078e00ff */
[----:B------:R-:W-:-:S03]  /*2750*/  ISETP.NE.AND P0, PT, R4, 0x1, PT ;  /* 0x000000010400780c */ /* 0x000fc60003f05270 */
[----:B------:R-:W-:-:S03]  /*2760*/  IMAD.HI.U32 R5, R13, R5, RZ ;  /* 0x000000050d057227 */ /* 0x000fc600078e00ff */
[----:B------:R-:W1:Y:S01]  /*2770*/  LDC.64 R2, c[0x0][0xb28] ;  /* 0x0002ca00ff027b82 */ /* 0x000e620000000a00 */
[----:B--2---:R-:W-:-:S04]  /*2780*/  IMAD.HI.U32 R16, R11, R6, RZ ;  /* 0x000000060b107227 */ /* 0x004fc800078e00ff */
[----:B------:R-:W-:Y:S01]  /*2790*/  IMAD.HI.U32 R18, R15, R6, RZ ;  /* 0x000000060f127227 */ /* 0x000fe200078e00ff */
[----:B------:R-:W-:Y:S02]  /*27a0*/  SHF.R.U32.HI R16, RZ, R7, R16 ;  /* 0x00000007ff107219 */ /* 0x000fe40000011610 */
[-C--:B----4-:R-:W-:Y:S02]  /*27b0*/  SHF.R.U32.HI R9, RZ, R8.reuse, R9 ;  /* 0x00000008ff097219 */ /* 0x090fe40000011609 */
[----:B------:R-:W-:Y:S02]  /*27c0*/  SHF.R.U32.HI R8, RZ, R8, R5 ;  /* 0x00000008ff087219 */ /* 0x000fe40000011605 */
[----:B------:R-:W-:Y:S02]  /*27d0*/  SEL R9, R0, R9, !P0 ;  /* 0x0000000900097207 */ /* 0x000fe40004000000 */
[----:B------:R-:W-:Y:S02]  /*27e0*/  SHF.R.U32.HI R18, RZ, R7, R18 ;  /* 0x00000007ff127219 */ /* 0x000fe40000011612 */
[----:B---3--:R-:W-:-:S02]  /*27f0*/  ISETP.NE.AND P1, PT, R14, 0x1, PT ;  /* 0x000000010e00780c */ /* 0x008fc40003f25270 */
[----:B------:R-:W-:Y:S02]  /*2800*/  SEL R5, R13, R8, !P0 ;  /* 0x000000080d057207 */ /* 0x000fe40004000000 */
[----:B------:R-:W-:Y:S02]  /*2810*/  SEL R17, R11, R16, !P1 ;  /* 0x000000100b117207 */ /* 0x000fe40004800000 */
[----:B------:R-:W-:Y:S01]  /*2820*/  SEL R7, R15, R18, !P1 ;  /* 0x000000120f077207 */ /* 0x000fe20004800000 */
[----:B-1----:R-:W-:-:S04]  /*2830*/  IMAD.HI.U32 R16, R9, R2, RZ ;  /* 0x0000000209107227 */ /* 0x002fc800078e00ff */
[----:B------:R-:W-:Y:S01]  /*2840*/  IMAD.HI.U32 R6, R17, R2, RZ ;  /* 0x0000000211067227 */ /* 0x000fe200078e00ff */
[----:B------:R-:W-:-:S04]  /*2850*/  @P2 SHF.R.U32.HI R9, RZ, R3, R16 ;  /* 0x00000003ff092219 */ /* 0x000fc80000011610 */
[----:B------:R-:W-:Y:S01]  /*2860*/  @P2 SHF.R.U32.HI R17, RZ, R3, R6 ;  /* 0x00000003ff112219 */ /* 0x000fe20000011606 */
[----:B------:R-:W-:-:S04]  /*2870*/  IMAD R9, R26, R9, RZ ;  /* 0x000000091a097224 */ /* 0x000fc800078e02ff */
[----:B------:R-:W-:Y:S01]  /*2880*/  IMAD R6, R26, R17, RZ ;  /* 0x000000111a067224 */ /* 0x000fe200078e02ff */
[----:B------:R-:W-:-:S04]  /*2890*/  ISETP.GE.AND P0, PT, R5, R9, PT ;  /* 0x000000090500720c */ /* 0x000fc80003f06270 */
[----:B------:R-:W-:Y:S01]  /*28a0*/  ISETP.GE.OR P0, PT, R7, R6, P0 ;  /* 0x000000060700720c */ /* 0x000fe20000706670 */
[----:B------:R-:W-:-:S05]  /*28b0*/  IMAD.HI.U32 R6, R5, R2, RZ ;  /* 0x0000000205067227 */ /* 0x000fca00078e00ff */
[----:B------:R-:W-:-:S04]  /*28c0*/  SHF.R.U32.HI R6, RZ, R3, R6 ;  /* 0x00000003ff067219 */ /* 0x000fc80000011606 */
[----:B------:R-:W-:-:S03]  /*28d0*/  SEL R6, R5, R6, !P2 ;  /* 0x0000000605067207 */ /* 0x000fc60005000000 */
[----:B------:R-:W-:-:S04]  /*28e0*/  @!P0 IMAD.HI.U32 R8, R7, R2, RZ ;  /* 0x0000000207088227 */ /* 0x000fc800078e00ff */
[----:B------:R-:W-:Y:S01]  /*28f0*/  IMAD.MOV R2, RZ, RZ, -R6 ;  /* 0x000000ffff027224 */ /* 0x000fe200078e0a06 */
[----:B------:R-:W-:-:S03]  /*2900*/  @!P0 SHF.R.U32.HI R8, RZ, R3, R8 ;  /* 0x00000003ff088219 */ /* 0x000fc60000011608 */
[----:B------:R-:W-:Y:S01]  /*2910*/  IMAD R2, R26, R2, R5 ;  /* 0x000000021a027224 */ /* 0x000fe200078e0205 */
[----:B------:R-:W-:Y:S02]  /*2920*/  @!P0 SEL R3, R7, R8, !P2 ;  /* 0x0000000807038207 */ /* 0x000fe40005000000 */
[----:B------:R-:W-:-:S03]  /*2930*/  IADD3 R8, PT, PT, -R5, RZ, RZ ;  /* 0x000000ff05087210 */ /* 0x000fc60007ffe1ff */
[--C-:B------:R-:W-:Y:S02]  /*2940*/  @!P0 IMAD.IADD R6, R6, 0x1, -R3.reuse ;  /* 0x0000000106068824 */ /* 0x100fe400078e0a03 */
[----:B------:R-:W-:Y:S01]  /*2950*/  @!P0 IMAD R3, R2, R17, R3 ;  /* 0x0000001102038224 */ /* 0x000fe200078e0203 */
[----:B------:R-:W-:Y:S01]  /*2960*/  IADD3 R2, PT, PT, -R7, RZ, RZ ;  /* 0x000000ff07027210 */ /* 0x000fe20007ffe1ff */
[----:B------:R-:W-:Y:S02]  /*2970*/  @!P0 IMAD R5, R26, R6, R7 ;  /* 0x000000061a058224 */ /* 0x000fe400078e0207 */
[----:B------:R-:W-:Y:S02]  /*2980*/  IMAD R8, R4, R8, R13 ;  /* 0x0000000804087224 */ /* 0x000fe400078e020d */
[----:B------:R-:W-:Y:S02]  /*2990*/  @!P0 IMAD.MOV.U32 R7, RZ, RZ, R3 ;  /* 0x000000ffff078224 */ /* 0x000fe400078e0003 */
[----:B------:R-:W-:-:S02]  /*29a0*/  IMAD R2, R14, R2, R15 ;  /* 0x000000020e027224 */ /* 0x000fc400078e020f */
[----:B------:R-:W-:Y:S02]  /*29b0*/  IMAD R13, R5, R4, R8 ;  /* 0x00000004050d7224 */ /* 0x000fe400078e0208 */
[----:B------:R-:W-:Y:S02]  /*29c0*/  IMAD R15, R7, R14, R2 ;  /* 0x0000000e070f7224 */ /* 0x000fe400078e0202 */
.L_x_38:
[----:B------:R-:W1:Y:S02]  /*29d0*/  LDCU UR4, c[0x0][0xb30] ;  /* 0x00016600ff0477ac */ /* 0x000e640008000800 */
[----:B-1----:R-:W-:-:S09]  /*29e0*/  UISETP.NE.AND UP0, UPT, UR4, 0x1, UPT ;  /* 0x000000010400788c */ /* 0x002fd2000bf05270 */
[----:B------:R-:W-:Y:S05]  /*29f0*/  BRA.U UP0, `(.L_x_39) ;  /* 0x0000000100407547 */ /* 0x000fea000b800000 */
[----:B------:R-:W1:Y:S08]  /*2a00*/  LDC.64 R4, c[0x0][0xb10] ;  /* 0x0002c400ff047b82 */ /* 0x000e700000000a00 */
[----:B------:R-:W2:Y:S08]  /*2a10*/  LDC.64 R2, c[0x0][0xb18] ;  /* 0x0002c600ff027b82 */ /* 0x000eb00000000a00 */
[----:B------:R-:W3:Y:S08]  /*2a20*/  LDC R6, c[0x0][0xb20] ;  /* 0x0002c800ff067b82 */ /* 0x000ef00000000800 */
[----:B------:R-:W4:Y:S01]  /*2a30*/  LDC R8, c[0x0][0xb0c] ;  /* 0x0002c300ff087b82 */ /* 0x000f220000000800 */
[----:B-1----:R-:W-:-:S05]  /*2a40*/  IMAD.HI.U32 R4, R15, R4, RZ ;  /* 0x000000040f047227 */ /* 0x002fca00078e00ff */
[----:B------:R-:W-:Y:S01]  /*2a50*/  SHF.R.U32.HI R4, RZ, R5, R4 ;  /* 0x00000005ff047219 */ /* 0x000fe20000011604 */
[----:B--2---:R-:W-:Y:S01]  /*2a60*/  IMAD.HI.U32 R3, R13, R3, RZ ;  /* 0x000000030d037227 */ /* 0x004fe200078e00ff */
[----:B------:R-:W-:-:S04]  /*2a70*/  ISETP.NE.AND P0, PT, R2, 0x1, PT ;  /* 0x000000010200780c */ /* 0x000fc80003f05270 */
[----:B---3--:R-:W-:-:S04]  /*2a80*/  SHF.R.U32.HI R6, RZ, R6, R3 ;  /* 0x00000006ff067219 */ /* 0x008fc80000011603 */
[----:B------:R-:W-:Y:S02]  /*2a90*/  SEL R3, R13, R6, !P0 ;  /* 0x000000060d037207 */ /* 0x000fe40004000000 */
[----:B----4-:R-:W-:-:S04]  /*2aa0*/  ISETP.NE.AND P1, PT, R8, 0x1, PT ;  /* 0x000000010800780c */ /* 0x010fc80003f25270 */
[----:B------:R-:W-:-:S05]  /*2ab0*/  SEL R4, R15, R4, !P1 ;  /* 0x000000040f047207 */ /* 0x000fca0004800000 */
[----:B------:R-:W-:Y:S02]  /*2ac0*/  IMAD.IADD R5, R3, 0x1, -R4 ;  /* 0x0000000103057824 */ /* 0x000fe400078e0a04 */
[----:B------:R-:W-:Y:S02]  /*2ad0*/  IMAD.IADD R3, R4, 0x1, -R3 ;  /* 0x0000000104037824 */ /* 0x000fe400078e0a03 */
[----:B------:R-:W-:Y:S02]  /*2ae0*/  IMAD R15, R5, R8, R15 ;  /* 0x00000008050f7224 */ /* 0x000fe400078e020f */
[----:B------:R-:W-:-:S07]  /*2af0*/  IMAD R13, R3, R2, R13 ;  /* 0x00000002030d7224 */ /* 0x000fce00078e020d */
.L_x_39:
[----:B------:R-:W-:Y:S01]  /*2b00*/  UMOV UR21, UR34 ;  /* 0x0000002200157c82 */ /* 0x000fe20008000000 */
[----:B------:R-:W-:Y:S01]  /*2b10*/  PLOP3.LUT P0, PT, PT, PT, PT, 0x80, 0x8 ;  /* 0x000000000008781c */ /* 0x000fe20003f0f070 */
[----:B------:R-:W-:Y:S01]  /*2b20*/  IMAD.IADD R19, R15, 0x1, R64 ;  /* 0x000000010f137824 */ /* 0x000fe200078e0240 */
[----:B------:R-:W-:Y:S01]  /*2b30*/  LOP3.LUT R10, R10, 0x1, RZ, 0x3c, !PT ;  /* 0x000000010a0a7812 */ /* 0x000fe200078e3cff */
[----:B------:R-:W-:Y:S01]  /*2b40*/  IMAD.IADD R18, R13, 0x1, R62 ;  /* 0x000000010d127824 */ /* 0x000fe200078e023e */
[----:B------:R-:W-:Y:S09]  /*2b50*/  @P3 BRA `(.L_x_40) ;  /* 0xffffffec00483947 */ /* 0x000ff2000383ffff */
[----:B------:R-:W-:Y:S01]  /*2b60*/  UIADD3 UR30, UPT, UPT, UR30, 0xd0, URZ ;  /* 0x000000d01e1e7890 */ /* 0x000fe2000fffe0ff */
[----:B------:R-:W-:-:S03]  /*2b70*/  SHF.L.U32 R3, R12, 0x1f, RZ ;  /* 0x0000001f0c037819 */ /* 0x000fc600000006ff */
[----:B------:R-:W-:-:S09]  /*2b80*/  ULEA UR4, UR35, UR30, 0x3 ;  /* 0x0000001e23047291 */ /* 0x000fd2000f8e18ff */
[----:B------:R-:W1:Y:S02]  /*2b90*/  SYNCS.PHASECHK.TRANS64.TRYWAIT P0, [UR4], R3 ;  /* 0x00000003ff0075a7 */ /* 0x000e640008001104 */
[----:B-1----:R-:W-:Y:S05]  /*2ba0*/  @!P0 BRA `(.L_x_41) ;  /* 0x0000005400408947 */ /* 0x002fea0003800000 */
.L_x_142:
[----:B------:R-:W-:-:S04]  /*2bb0*/  UIADD3 UR5, UPT, UPT, UR35, 0x1, URZ ;  /* 0x0000000123057890 */ /* 0x000fc8000fffe0ff */
[----:B------:R-:W-:-:S04]  /*2bc0*/  UISETP.NE.AND UP0, UPT, UR5, 0x1a, UPT ;  /* 0x0000001a0500788c */ /* 0x000fc8000bf05270 */
[----:B------:R-:W-:Y:S02]  /*2bd0*/  USEL UR6, URZ, 0x1, UP0 ;  /* 0x00000001ff067887 */ /* 0x000fe40008000000 */
[----:B------:R-:W-:-:S04]  /*2be0*/  USEL UR5, UR5, URZ, UP0 ;  /* 0x000000ff05057287 */ /* 0x000fc80008000000 */
[----:B------:R-:W-:Y:S01]  /*2bf0*/  ULEA UR4, UR5, UR30, 0x3 ;  /* 0x0000001e05047291 */ /* 0x000fe2000f8e18ff */
[----:B------:R-:W-:-:S04]  /*2c00*/  LOP3.LUT R2, R12, UR6, RZ, 0x3c, !PT ;  /* 0x000000060c027c12 */ /* 0x000fc8000f8e3cff */
[----:B-1----:R-:W-:-:S04]  /*2c10*/  SHF.L.U32 R3, R2, 0x1f, RZ ;  /* 0x0000001f02037819 */ /* 0x002fc800000006ff */
[----:B------:R-:W1:Y:S02]  /*2c20*/  SYNCS.PHASECHK.TRANS64.TRYWAIT P0, [UR4], R3 ;  /* 0x00000003ff0075a7 */ /* 0x000e640008001104 */
[----:B-1----:R-:W-:Y:S05]  /*2c30*/  @!P0 BRA `(.L_x_42) ;  /* 0x0000005400348947 */ /* 0x002fea0003800000 */
.L_x_144:
        /* <DEDUP_REMOVED lines=9> */
.L_x_146:
        /* <DEDUP_REMOVED lines=9> */
.L_x_148:
        /* <DEDUP_REMOVED lines=9> */
.L_x_150:
        /* <DEDUP_REMOVED lines=9> */
.L_x_152:
        /* <DEDUP_REMOVED lines=9> */
.L_x_154:
        /* <DEDUP_REMOVED lines=9> */
.L_x_156:
        /* <DEDUP_REMOVED lines=9> */
.L_x_158:
        /* <DEDUP_REMOVED lines=9> */
.L_x_160:
        /* <DEDUP_REMOVED lines=9> */
.L_x_162:
        /* <DEDUP_REMOVED lines=9> */
.L_x_164:
        /* <DEDUP_REMOVED lines=9> */
.L_x_166:
        /* <DEDUP_REMOVED lines=9> */
.L_x_168:
        /* <DEDUP_REMOVED lines=9> */
.L_x_170:
        /* <DEDUP_REMOVED lines=9> */
.L_x_172:
        /* <DEDUP_REMOVED lines=9> */
.L_x_174:
        /* <DEDUP_REMOVED lines=9> */
.L_x_176:
        /* <DEDUP_REMOVED lines=9> */
.L_x_178:
        /* <DEDUP_REMOVED lines=9> */
.L_x_180:
        /* <DEDUP_REMOVED lines=9> */
.L_x_182:
        /* <DEDUP_REMOVED lines=9> */
.L_x_184:
        /* <DEDUP_REMOVED lines=9> */
.L_x_186:
        /* <DEDUP_REMOVED lines=9> */
.L_x_188:
        /* <DEDUP_REMOVED lines=9> */
.L_x_190:
[----:B------:R-:W-:-:S04]  /*3930*/  UIADD3 UR5, UPT, UPT, UR5, 0x1, URZ ;  /* 0x0000000105057890 */ /* 0x000fc8000fffe0ff */
[----:B------:R-:W-:-:S04]  /*3940*/  UISETP.NE.AND UP0, UPT, UR5, 0x1a, UPT ;  /* 0x0000001a0500788c */ /* 0x000fc8000bf05270 */
[----:B------:R-:W-:Y:S02]  /*3950*/  USEL UR4, URZ, 0x1, UP0 ;  /* 0x00000001ff047887 */ /* 0x000fe40008000000 */
[----:B------:R-:W-:-:S04]  /*3960*/  USEL UR5, UR5, URZ, UP0 ;  /* 0x000000ff05057287 */ /* 0x000fc80008000000 */
[----:B------:R-:W-:Y:S01]  /*3970*/  ULEA UR5, UR5, UR30, 0x3 ;  /* 0x0000001e05057291 */ /* 0x000fe2000f8e18ff */
[----:B-1----:R-:W-:-:S04]  /*3980*/  LOP3.LUT R3, R2, UR4, RZ, 0x3c, !PT ;  /* 0x0000000402037c12 */ /* 0x002fc8000f8e3cff */
[----:B------:R-:W-:Y:S01]  /*3990*/  SHF.L.U32 R3, R3, 0x1f, RZ ;  /* 0x0000001f03037819 */ /* 0x000fe200000006ff */
[----:B------:R-:W-:-:S07]  /*39a0*/  IMAD.U32 R0, RZ, RZ, UR5 ;  /* 0x00000005ff007e24 */ /* 0x000fce000f8e00ff */
.L_x_66:
[----:B-1----:R1:W2:Y:S02]  /*39b0*/  SYNCS.PHASECHK.TRANS64.TRYWAIT P0, [R0+URZ], R3 ;  /* 0x00000003000075a7 */ /* 0x0022a400080011ff */
[----:B--2---:R-:W-:Y:S05]  /*39c0*/  @!P0 NANOSLEEP.SYNCS 0x989680 ;  /* 0x009896800000895d */ /* 0x004fea0003900000 */
[----:B------:R-:W2:Y:S02]  /*39d0*/  @!P0 SYNCS.PHASECHK.TRANS64 P0, [R0+URZ], R3 ;  /* 0x00000003000085a7 */ /* 0x000ea400080010ff */
[----:B--2---:R-:W-:Y:S05]  /*39e0*/  @P0 EXIT ;  /* 0x000000000000094d */ /* 0x004fea0003800000 */
[----:B------:R-:W-:Y:S05]  /*39f0*/  BRA `(.L_x_66) ;  /* 0xfffffffc00ec7947 */ /* 0x000fea000383ffff */
.L_x_22:
[----:B------:R-:W-:-:S04]  /*3a00*/  UISETP.NE.AND UP1, UPT, UR45, URZ, UPT ;  /* 0x000000ff2d00728c */ /* 0x000fc8000bf25270 */
[----:B------:R-:W-:-:S09]  /*3a10*/  UISETP.NE.OR UP1, UPT, UR4, 0x1, UP1 ;  /* 0x000000010400788c */ /* 0x000fd20008f25670 */
[----:B------:R-:W-:Y:S05]  /*3a20*/  BRA.U UP1, `(.L_x_67) ;  /* 0x0000000101b07547 */ /* 0x000fea000b800000 */
[----:B------:R-:W-:Y:S01]  /*3a30*/  UMOV UR4, 0x400 ;  /* 0x0000040000047882 */ /* 0x000fe20000000000 */
[----:B------:R-:W-:Y:S01]  /*3a40*/  HFMA2 R2, -RZ, RZ, 0, 5.9604644775390625e-08 ;  /* 0x00000001ff027431 */ /* 0x000fe200000001ff */
[----:B------:R-:W-:Y:S01]  /*3a50*/  ULEA UR45, UR45, UR4, 0x18 ;  /* 0x000000042d2d7291 */ /* 0x000fe2000f8ec0ff */
[----:B------:R-:W-:Y:S01]  /*3a60*/  ISETP.GE.U32.AND P0, PT, R8, 0x2, PT ;  /* 0x000000020800780c */ /* 0x000fe20003f06070 */
[----:B------:R-:W-:Y:S02]  /*3a70*/  IMAD.MOV.U32 R3, RZ, RZ, RZ ;  /* 0x000000ffff037224 */ /* 0x000fe400078e00ff */
[----:B------:R-:W-:Y:S02]  /*3a80*/  UIADD3 UR6, UPT, UPT, UR45, 0x1e8, URZ ;  /* 0x000001e82d067890 */ /* 0x000fe4000fffe0ff */
[----:B------:R-:W-:Y:S02]  /*3a90*/  UIADD3 UR7, UPT, UPT, UR45, 0x1e0, URZ ;  /* 0x000001e02d077890 */ /* 0x000fe4000fffe0ff */
[----:B------:R-:W-:-:S12]  /*3aa0*/  UPRMT UR6, URZ, 0x654, UR6 ;  /* 0x00000654ff067896 */ /* 0x000fd80008000006 */
.L_x_70:
[----:B------:R-:W-:Y:S01]  /*3ab0*/  SHF.L.U32 R7, R2, 0x1f, RZ ;  /* 0x0000001f02077819 */ /* 0x000fe200000006ff */
[----:B------:R-:W-:Y:S02]  /*3ac0*/  IMAD.U32 R9, RZ, RZ, UR7 ;  /* 0x00000007ff097e24 */ /* 0x000fe4000f8e00ff */
[----:B------:R-:W-:Y:S01]  /*3ad0*/  @!P0 IMAD.MOV.U32 R5, RZ, RZ, 0x10 ;  /* 0x00000010ff058424 */ /* 0x000fe200078e00ff */
[----:B------:R-:W2:Y:S02]  /*3ae0*/  SYNCS.PHASECHK.TRANS64.TRYWAIT P1, [UR45+0x1e8], R7 ;  /* 0x0001e807ff0075a7 */ /* 0x000ea4000802112d */
[----:B------:R-:W-:-:S04]  /*3af0*/  PRMT R9, R8, 0x654, R9 ;  /* 0x0000065408097816 */ /* 0x000fc80000000009 */
[----:B------:R-:W-:Y:S01]  /*3b00*/  SEL R0, R9, R0, !P0 ;  /* 0x0000000009007207 */ /* 0x000fe20004000000 */
[----:B--2---:R-:W-:Y:S06]  /*3b10*/  @!P1 BRA `(.L_x_68) ;  /* 0x0000004c00bc9947 */ /* 0x004fec0003800000 */
.L_x_192:
[----:B------:R-:W-:Y:S01]  /*3b20*/  UIADD3 UR4, UPT, UPT, UR45, 0x220, URZ ;  /* 0x000002202d047890 */ /* 0x000fe2000fffe0ff */
[----:B------:R3:W-:Y:S01]  /*3b30*/  @!P0 SYNCS.ARRIVE.TRANS64.RED RZ, [R0+URZ], R5 ;  /* 0x0000000500ff89a7 */ /* 0x0007e200080004ff */
[----:B------:R-:W-:Y:S01]  /*3b40*/  UIADD3 UR5, UPT, UPT, UR45, 0x1e0, URZ ;  /* 0x000001e02d057890 */ /* 0x000fe2000fffe0ff */
[----:B------:R-:W-:-:S08]  /*3b50*/  LOP3.LUT R2, R2, 0x1, RZ, 0x3c, !PT ;  /* 0x0000000102027812 */ /* 0x000fd000078e3cff */
[----:B------:R-:W-:Y:S06]  /*3b60*/  UGETNEXTWORKID.BROADCAST [UR4], [UR5] ;  /* 0x00000000040073ca */ /* 0x000fec0008000100 */
[----:B---3--:R-:W-:-:S04]  /*3b70*/  SHF.L.U32 R5, R3, 0x1f, RZ ;  /* 0x0000001f03057819 */ /* 0x008fc800000006ff */
[----:B------:R-:W3:Y:S02]  /*3b80*/  SYNCS.PHASECHK.TRANS64.TRYWAIT P1, [UR45+0x1e0], R5 ;  /* 0x0001e005ff0075a7 */ /* 0x000ee4000802112d */
[----:B---3--:R-:W-:Y:S05]  /*3b90*/  @!P1 BRA `(.L_x_69) ;  /* 0x0000004c00b49947 */ /* 0x008fea0003800000 */
.L_x_194:
[----:B--2---:R-:W2:Y:S01]  /*3ba0*/  LDS.128 R4, [UR45+0x220] ;  /* 0x0002202dff047984 */ /* 0x004ea20008000c00 */
[----:B------:R-:W-:Y:S01]  /*3bb0*/  LOP3.LUT R3, R3, 0x1, RZ, 0x3c, !PT ;  /* 0x0000000103037812 */ /* 0x000fe200078e3cff */
[----:B------:R-:W-:Y:S01]  /*3bc0*/  @!PT LDS RZ, [RZ] ;  /* 0x00000000fffff984 */ /* 0x000fe20000000800 */
[----:B------:R-:W-:Y:S01]  /*3bd0*/  @!PT LDS RZ, [RZ] ;  /* 0x00000000fffff984 */ /* 0x000fe20000000800 */
[----:B------:R-:W-:Y:S01]  /*3be0*/  @!PT LDS RZ, [RZ] ;  /* 0x00000000fffff984 */ /* 0x000fe20000000800 */
[----:B------:R-:W-:Y:S01]  /*3bf0*/  @!PT LDS RZ, [RZ] ;  /* 0x00000000fffff984 */ /* 0x000fe20000000800 */
[----:B------:R3:W-:Y:S06]  /*3c00*/  MEMBAR.ALL.CTA ;  /* 0x0000000000007992 */ /* 0x0007ec0000008000 */
[----:B---3--:R-:W3:Y:S02]  /*3c10*/  FENCE.VIEW.ASYNC.S ;  /* 0x00000000000073c6 */ /* 0x008ee40000000000 */
[----:B---3--:R-:W-:Y:S01]  /*3c20*/  SYNCS.ARRIVE.TRANS64.RED.A1T0 RZ, [UR6], RZ ;  /* 0x000000ffffff79a7 */ /* 0x008fe20008100406 */
[----:B--2---:R-:W-:-:S13]  /*3c30*/  LOP3.LUT P1, RZ, R6, 0x1, RZ, 0xc0, !PT ;  /* 0x0000000106ff7812 */ /* 0x004fda000782c0ff */
[----:B------:R-:W-:Y:S05]  /*3c40*/  @P1 BRA `(.L_x_70) ;  /* 0xfffffffc00981947 */ /* 0x000fea000383ffff */
[----:B------:R-:W-:-:S04]  /*3c50*/  SHF.L.U32 R0, R2, 0x1f, RZ ;  /* 0x0000001f02007819 */ /* 0x000fc800000006ff */
[----:B------:R-:W2:Y:S02]  /*3c60*/  SYNCS.PHASECHK.TRANS64 P0, [UR45+0x1e8], R0 ;  /* 0x0001e800ff0075a7 */ /* 0x000ea4000800102d */
[----:B-12---:R-:W-:Y:S05]  /*3c70*/  @P0 EXIT ;  /* 0x000000000000094d */ /* 0x006fea0003800000 */
[----:B------:R-:W-:-:S07]  /*3c80*/  MOV R0, UR45 ;  /* 0x0000002d00007c02 */ /* 0x000fce0008000f00 */
.L_x_71:
[----:B-1----:R-:W-:-:S04]  /*3c90*/  SHF.L.U32 R3, R2, 0x1f, RZ ;  /* 0x0000001f02037819 */ /* 0x002fc800000006ff */
[----:B------:R1:W2:Y:S03]  /*3ca0*/  SYNCS.PHASECHK.TRANS64.TRYWAIT P0, [R0+URZ+0x1e8], R3 ;  /* 0x0001e803000075a7 */ /* 0x0002a600080011ff */
[----:B--2---:R-:W-:Y:S05]  /*3cb0*/  @!P0 NANOSLEEP.SYNCS 0x989680 ;  /* 0x009896800000895d */ /* 0x004fea0003900000 */
[----:B------:R-:W2:Y:S02]  /*3cc0*/  @!P0 SYNCS.PHASECHK.TRANS64 P0, [R0+URZ+0x1e8], R3 ;  /* 0x0001e803000085a7 */ /* 0x000ea400080010ff */
[----:B--2---:R-:W-:Y:S05]  /*3cd0*/  @P0 EXIT ;  /* 0x000000000000094d */ /* 0x004fea0003800000 */
[----:B------:R-:W-:Y:S05]  /*3ce0*/  BRA `(.L_x_71) ;  /* 0xfffffffc00e87947 */ /* 0x000fea000383ffff */
.L_x_67:
[----:B------:R-:W-:Y:S05]  /*3cf0*/  BRA.U UP4, `(.L_x_72) ;  /* 0x0000000d04447547 */ /* 0x000fea000b800000 */
[----:B------:R-:W-:Y:S01]  /*3d00*/  UMOV UR4, 0x40 ;  /* 0x0000004000047882 */ /* 0x000fe20000000000 */
[----:B------:R-:W-:Y:S01]  /*3d10*/  NOP ;  /* 0x0000000000007918 */ /* 0x000fe20000000000 */
[----:B------:R-:W-:Y:S01]  /*3d20*/  ULEA UR4, UR45, UR4, 0x18 ;  /* 0x000000042d047291 */ /* 0x000fe2000f8ec0ff */
[----:B------:R-:W-:Y:S02]  /*3d30*/  UMOV UR5, 0x400 ;  /* 0x0000040000057882 */ /* 0x000fe40000000000 */
[----:B------:R-:W-:-:S06]  /*3d40*/  ULEA UR45, UR45, UR5, 0x18 ;  /* 0x000000052d2d7291 */ /* 0x000fcc000f8ec0ff */
[----:B------:R-:W2:Y:S02]  /*3d50*/  LDS.U8 R2, [UR4+0x1c] ;  /* 0x00001c04ff027984 */ /* 0x000ea40008000000 */
[----:B--2---:R-:W-:-:S13]  /*3d60*/  ISETP.NE.AND P0, PT, R2, RZ, PT ;  /* 0x000000ff0200720c */ /* 0x004fda0003f05270 */
[----:B------:R-:W-:Y:S05]  /*3d70*/  @P0 BRA `(.L_x_73) ;  /* 0x0000000000580947 */ /* 0x000fea0003800000 */
[----:B------:R-:W-:-:S13]  /*3d80*/  ELECT P0, URZ, PT ;  /* 0x0000000000ff782f */ /* 0x000fda0003800000 */
[----:B------:R-:W-:Y:S05]  /*3d90*/  @!P0 BRA `(.L_x_74) ;  /* 0x0000000000608947 */ /* 0x000fea0003800000 */
[----:B------:R-:W-:Y:S01]  /*3da0*/  UMOV UR5, 0x10 ;  /* 0x0000001000057882 */ /* 0x000fe20000000000 */
[----:B------:R-:W-:Y:S01]  /*3db0*/  HFMA2 R2, -RZ, RZ, 0, 5.9604644775390625e-08 ;  /* 0x00000001ff027431 */ /* 0x000fe200000001ff */
[----:B------:R-:W-:-:S03]  /*3dc0*/  MOV R3, 0xffff ;  /* 0x0000ffff00037802 */ /* 0x000fc60000000f00 */
[----:B------:R-:W-:Y:S04]  /*3dd0*/  DEPBAR.LE SB2, 0x36 ;  /* 0x0000ad800000791a */ /* 0x000fe80000000000 */
[----:B------:R-:W2:Y:S02]  /*3de0*/  UTCATOMSWS.FIND_AND_SET.ALIGN UP0, UR5, UR5 ;  /* 0x00000005000575e3 */ /* 0x000ea40008000800 */
[----:B--2---:R-:W-:Y:S01]  /*3df0*/  MOV R4, UR5 ;  /* 0x0000000500047c02 */ /* 0x004fe20008000f00 */
[----:B------:R-:W-:Y:S06]  /*3e00*/  BRA.U UP0, `(.L_x_75) ;  /* 0x0000000100187547 */ /* 0x000fec000b800000 */
.L_x_76:
[----:B------:R-:W-:Y:S05]  /*3e10*/  NANOSLEEP 0x64 ;  /* 0x000000640000795d */ /* 0x000fea0003800000 */
[----:B------:R-:W-:-:S05]  /*3e20*/  UMOV UR5, 0x10 ;  /* 0x0000001000057882 */ /* 0x000fca0000000000 */
[----:B------:R-:W-:Y:S04]  /*3e30*/  DEPBAR.LE SB2, 0x36 ;  /* 0x0000ad800000791a */ /* 0x000fe80000000000 */
[----:B------:R-:W2:Y:S02]  /*3e40*/  UTCATOMSWS.FIND_AND_SET.ALIGN UP0, UR5, UR5 ;  /* 0x00000005000575e3 */ /* 0x000ea40008000800 */
[----:B--2---:R-:W-:Y:S01]  /*3e50*/  MOV R4, UR5 ;  /* 0x0000000500047c02 */ /* 0x004fe20008000f00 */
[----:B------:R-:W-:Y:S05]  /*3e60*/  BRA.U !UP0, `(.L_x_76) ;  /* 0xfffffffd08e87547 */ /* 0x000fea000b83ffff */
.L_x_75:
[-C--:B------:R-:W-:Y:S02]  /*3e70*/  SHF.L.U32 R3, R3, R4.reuse, RZ ;  /* 0x0000000403037219 */ /* 0x080fe400000006ff */
[----:B------:R-:W-:Y:S01]  /*3e80*/  SHF.L.U32 R2, R2, R4, RZ ;  /* 0x0000000402027219 */ /* 0x000fe200000006ff */
[----:B------:R-:W-:Y:S02]  /*3e90*/  IMAD.SHL.U32 R4, R4, 0x20, RZ ;  /* 0x0000002004047824 */ /* 0x000fe400078e00ff */
[----:B------:R2:W-:Y:S04]  /*3ea0*/  ATOMS.OR RZ, [UR4+0x14], R3 ;  /* 0x00001403ffff798c */ /* 0x0005e8000b000004 */
[----:B------:R2:W-:Y:S04]  /*3eb0*/  ATOMS.OR RZ, [UR4+0x18], R2 ;  /* 0x00001802ffff798c */ /* 0x0005e8000b000004 */
[----:B------:R2:W-:Y:S01]  /*3ec0*/  STS [UR45+0x230], R4 ;  /* 0x00023004ff007988 */ /* 0x0005e2000800082d */
[----:B------:R-:W-:Y:S05]  /*3ed0*/  BRA `(.L_x_74) ;  /* 0x0000000000107947 */ /* 0x000fea0003800000 */
.L_x_73:
[----:B------:R-:W-:-:S05]  /*3ee0*/  MOV R2, 0xffffffff ;  /* 0xffffffff00027802 */ /* 0x000fca0000000f00 */
[----:B------:R2:W-:Y:S02]  /*3ef0*/  STS [UR45+0x230], R2 ;  /* 0x00023002ff007988 */ /* 0x0005e4000800082d */
[----:B--2---:R-:W-:Y:S02]  /*3f00*/  MOV R2, 0x3f20 ;  /* 0x00003f2000027802 */ /* 0x004fe40000000f00 */
[----:B-1---5:R-:W-:Y:S05]  /*3f10*/  CALL.REL.NOINC `($__internal_1_$__cuda_sm10x_tcgen05_guardrail_trap_phase_invalid_during_alloc) ;  /* 0x0000005000547944 */ /* 0x022fea0003c00000 */
.L_x_74:
[----:B------:R-:W-:Y:S05]  /*3f20*/  WARPSYNC.ALL ;  /* 0x0000000000007948 */ /* 0x000fea0003800000 */
[----:B------:R-:W3:Y:S01]  /*3f30*/  S2UR UR6, SR_CgaCtaId ;  /* 0x00000000000679c3 */ /* 0x000ee20000008800 */
[----:B------:R-:W-:Y:S01]  /*3f40*/  UMOV UR4, 0x400 ;  /* 0x0000040000047882 */ /* 0x000fe20000000000 */
[----:B------:R-:W-:-:S06]  /*3f50*/  NOP ;  /* 0x0000000000007918 */ /* 0x000fcc0000000000 */
[----:B------:R-:W-:Y:S06]  /*3f60*/  BAR.ARV 0x6, 0xa0 ;  /* 0x0182800000007b1d */ /* 0x000fec0000002000 */
[----:B------:R-:W-:Y:S01]  /*3f70*/  LOP3.LUT R0, R0, 0xffff, RZ, 0xc0, !PT ;  /* 0x0000ffff00007812 */ /* 0x000fe200078ec0ff */
[----:B------:R-:W-:Y:S01]  /*3f80*/  IMAD.MOV.U32 R9, RZ, RZ, 0x1 ;  /* 0x00000001ff097424 */ /* 0x000fe200078e00ff */
[----:B------:R-:W-:Y:S01]  /*3f90*/  UMOV UR15, URZ ;  /* 0x000000ff000f7c82 */ /* 0x000fe20008000000 */
[----:B------:R-:W-:Y:S01]  /*3fa0*/  IMAD.MOV.U32 R8, RZ, RZ, RZ ;  /* 0x000000ffff087224 */ /* 0x000fe200078e00ff */
[----:B------:R-:W-:Y:S01]  /*3fb0*/  R2UR UR9, R0 ;  /* 0x00000000000972ca */ /* 0x000fe200000e0000 */
[----:B--2---:R-:W-:Y:S01]  /*3fc0*/  IMAD.MOV.U32 R3, RZ, RZ, RZ ;  /* 0x000000ffff037224 */ /* 0x004fe200078e00ff */
[----:B------:R-:W-:Y:S01]  /*3fd0*/  UMOV UR14, URZ ;  /* 0x000000ff000e7c82 */ /* 0x000fe20008000000 */
[----:B------:R-:W-:Y:S01]  /*3fe0*/  UMOV UR20, 0x0 ;  /* 0x0000000000147882 */ /* 0x000fe20000000000 */
[----:B------:R-:W-:Y:S01]  /*3ff0*/  UMOV UR21, 0x4110490 ;  /* 0x0411049000157882 */ /* 0x000fe20000000000 */
[----:B------:R-:W-:Y:S01]  /*4000*/  UMOV UR18, 0x0 ;  /* 0x0000000000127882 */ /* 0x000fe20000000000 */
[----:B---3--:R-:W-:Y:S01]  /*4010*/  ULEA UR6, UR6, UR4, 0x18 ;  /* 0x0000000406067291 */ /* 0x008fe2000f8ec0ff */
[----:B------:R-:W2:Y:S03]  /*4020*/  LDCU.64 UR4, c[0x0][0x388] ;  /* 0x00007100ff0477ac */ /* 0x000ea60008000a00 */
[----:B------:R-:W-:-:S02]  /*4030*/  UIADD3 UR10, UPT, UPT, UR6, 0x3600, URZ ;  /* 0x00003600060a7890 */ /* 0x000fc4000fffe0ff */
[----:B------:R-:W-:-:S03]  /*4040*/  UIADD3 UR17, UPT, UPT, UR6, 0x1d600, URZ ;  /* 0x0001d60006117890 */ /* 0x000fc6000fffe0ff */
[----:B------:R-:W3:Y:S01]  /*4050*/  LDS R2, [UR6+0x230] ;  /* 0x00023006ff027984 */ /* 0x000ee20008000800 */
[----:B------:R-:W-:Y:S02]  /*4060*/  USHF.R.U32.HI UR10, URZ, 0x4, UR10 ;  /* 0x00000004ff0a7899 */ /* 0x000fe4000801160a */
[----:B------:R-:W-:Y:S02]  /*4070*/  USHF.R.U32.HI UR17, URZ, 0x4, UR17 ;  /* 0x00000004ff117899 */ /* 0x000fe40008011611 */
[----:B------:R-:W-:Y:S02]  /*4080*/  ULOP3.LUT UR10, UR10, 0x3fff, URZ, 0xc0, !UPT ;  /* 0x00003fff0a0a7892 */ /* 0x000fe4000f8ec0ff */
[----:B------:R-:W-:Y:S02]  /*4090*/  ULOP3.LUT UR17, UR17, 0x3fff, URZ, 0xc0, !UPT ;  /* 0x00003fff11117892 */ /* 0x000fe4000f8ec0ff */
[----:B------:R-:W-:Y:S02]  /*40a0*/  ULOP3.LUT UR10, UR10, 0x10000, URZ, 0xfc, !UPT ;  /* 0x000100000a0a7892 */ /* 0x000fe4000f8efcff */
[----:B--2---:R-:W-:Y:S01]  /*40b0*/  UIADD3 UR4, UPT, UPT, UR4, 0x1f, URZ ;  /* 0x0000001f04047890 */ /* 0x004fe2000fffe0ff */
[----:B------:R-:W-:-:S03]  /*40c0*/  UMOV UR19, 0x4110490 ;  /* 0x0411049000137882 */ /* 0x000fc60000000000 */
[----:B------:R-:W-:-:S04]  /*40d0*/  USHF.R.S32.HI UR7, URZ, 0x1f, UR4 ;  /* 0x0000001fff077899 */ /* 0x000fc80008011404 */
[----:B------:R-:W-:-:S03]  /*40e0*/  ULEA.HI UR7, UR7, UR4, URZ, 0x5 ;  /* 0x0000000407077291 */ /* 0x000fc6000f8f28ff */
[----:B------:R-:W2:Y:S01]  /*40f0*/  LDCU UR4, c[0x0][0x390] ;  /* 0x00007200ff0477ac */ /* 0x000ea20008000800 */
[----:B------:R-:W-:-:S04]  /*4100*/  USHF.R.S32.HI UR7, URZ, 0x5, UR7 ;  /* 0x00000005ff077899 */ /* 0x000fc80008011407 */
[----:B------:R-:W-:Y:S02]  /*4110*/  UIMAD UR7, UR7, UR5, URZ ;  /* 0x00000005070772a4 */ /* 0x000fe4000f8e02ff */
[----:B------:R-:W-:-:S04]  /*4120*/  UIADD3 UR5, UPT, UPT, UR6, 0x1e8, URZ ;  /* 0x000001e806057890 */ /* 0x000fc8000fffe0ff */
[----:B------:R-:W-:Y:S01]  /*4130*/  UPRMT UR5, URZ, 0x654, UR5 ;  /* 0x00000654ff057896 */ /* 0x000fe20008000005 */
[C---:B---3--:R-:W-:Y:S01]  /*4140*/  VIADD R5, R2.reuse, 0x40 ;  /* 0x0000004002057836 */ /* 0x048fe20000000000 */
[----:B------:R-:W-:Y:S01]  /*4150*/  LOP3.LUT R4, R2, 0xffff, RZ, 0xc0, !PT ;  /* 0x0000ffff02047812 */ /* 0x000fe200078ec0ff */
[----:B--2---:R-:W-:-:S03]  /*4160*/  UIMAD UR4, UR7, UR4, URZ ;  /* 0x00000004070472a4 */ /* 0x004fc6000f8e02ff */
[----:B------:R-:W-:Y:S01]  /*4170*/  LOP3.LUT R5, R5, 0xffff, RZ, 0xc0, !PT ;  /* 0x0000ffff05057812 */ /* 0x000fe200078ec0ff */
[----:B------:R-:W-:Y:S02]  /*4180*/  UIADD3 UR16, UPT, UPT, UR4, -0x1, URZ ;  /* 0xffffffff04107890 */ /* 0x000fe4000fffe0ff */
[----:B------:R-:W-:Y:S02]  /*4190*/  UISETP.GE.AND UP2, UPT, UR4, 0x1, UPT ;  /* 0x000000010400788c */ /* 0x000fe4000bf46270 */
[----:B------:R2:W-:Y:S09]  /*41a0*/  STL.64 [R1], R4 ;  /* 0x0000000401007387 */ /* 0x0005f20000100a00 */
.L_x_83:
[----:B--2---:R-:W-:-:S04]  /*41b0*/  SHF.L.U32 R5, R8, 0x1f, RZ ;  /* 0x0000001f08057819 */ /* 0x004fc800000006ff */
[----:B------:R-:W2:Y:S02]  /*41c0*/  SYNCS.PHASECHK.TRANS64.TRYWAIT P0, [UR6+0x1e0], R5 ;  /* 0x0001e005ff0075a7 */ /* 0x000ea40008001106 */
[----:B--23--:R-:W-:Y:S05]  /*41d0*/  @!P0 BRA `(.L_x_77) ;  /* 0x00000048003c8947 */ /* 0x00cfea0003800000 */
.L_x_196:
[----:B--2---:R-:W2:Y:S01]  /*41e0*/  LDS.128 R4, [UR6+0x220] ;  /* 0x00022006ff047984 */ /* 0x004ea20008000c00 */
[----:B------:R-:W-:Y:S01]  /*41f0*/  ULEA UR8, UR15, UR6, 0x3 ;  /* 0x000000060f087291 */ /* 0x000fe2000f8e18ff */
[----:B------:R-:W-:Y:S01]  /*4200*/  SHF.L.U32 R0, R9, 0x1f, RZ ;  /* 0x0000001f09007819 */ /* 0x000fe200000006ff */
[----:B------:R-:W-:Y:S01]  /*4210*/  @!PT LDS RZ, [RZ] ;  /* 0x00000000fffff984 */ /* 0x000fe20000000800 */
[----:B------:R-:W-:Y:S01]  /*4220*/  @!PT LDS RZ, [RZ] ;  /* 0x00000000fffff984 */ /* 0x000fe20000000800 */
[----:B------:R-:W-:Y:S01]  /*4230*/  @!PT LDS RZ, [RZ] ;  /* 0x00000000fffff984 */ /* 0x000fe20000000800 */
[----:B------:R-:W-:Y:S01]  /*4240*/  @!PT LDS RZ, [RZ] ;  /* 0x00000000fffff984 */ /* 0x000fe20000000800 */
[----:B------:R3:W-:Y:S06]  /*4250*/  MEMBAR.ALL.CTA ;  /* 0x0000000000007992 */ /* 0x0007ec0000008000 */
[----:B---3--:R-:W3:Y:S02]  /*4260*/  FENCE.VIEW.ASYNC.S ;  /* 0x00000000000073c6 */ /* 0x008ee40000000000 */
[----:B---3--:R-:W-:Y:S01]  /*4270*/  SYNCS.ARRIVE.TRANS64.RED.A1T0 RZ, [UR5], RZ ;  /* 0x000000ffffff79a7 */ /* 0x008fe20008100405 */
[----:B------:R-:W3:Y:S01]  /*4280*/  SYNCS.PHASECHK.TRANS64.TRYWAIT P0, [UR8+0x200], R0 ;  /* 0x00020000ff0075a7 */ /* 0x000ee20008001108 */
[----:B--2---:R-:W-:Y:S01]  /*4290*/  LOP3.LUT P2, RZ, R6, 0x1, RZ, 0xc0, !PT ;  /* 0x0000000106ff7812 */ /* 0x004fe2000784c0ff */
[----:B---3--:R-:W-:-:S12]  /*42a0*/  @!P0 BRA `(.L_x_78) ;  /* 0x0000004800208947 */ /* 0x008fd80003800000 */
.L_x_198:
[----:B------:R-:W-:Y:S05]  /*42b0*/  BRA.U !UP2, `(.L_x_79) ;  /* 0x000000010ac47547 */ /* 0x000fea000b800000 */
[----:B--2---:R-:W-:Y:S01]  /*42c0*/  IMAD.U32 R0, RZ, RZ, UR15 ;  /* 0x0000000fff007e24 */ /* 0x004fe2000f8e00ff */
[----:B------:R-:W-:-:S04]  /*42d0*/  ULEA UR4, UR14, UR6, 0x3 ;  /* 0x000000060e047291 */ /* 0x000fc8000f8e18ff */
[----:B------:R-:W-:Y:S02]  /*42e0*/  LEA R4, R0, R1, 0x2 ;  /* 0x0000000100047211 */ /* 0x000fe400078e10ff */
[----:B------:R-:W-:-:S04]  /*42f0*/  SHF.L.U32 R0, R3, 0x1f, RZ ;  /* 0x0000001f03007819 */ /* 0x000fc800000006ff */
[----:B------:R-:W5:Y:S01]  /*4300*/  LDL R4, [R4] ;  /* 0x0000000004047983 */ /* 0x000f620000100800 */
[----:B------:R2:W3:Y:S01]  /*4310*/  SYNCS.PHASECHK.TRANS64.TRYWAIT P1, [UR4], R0 ;  /* 0x00000000ff0075a7 */ /* 0x0004e20008021104 */
[----:B------:R-:W-:Y:S01]  /*4320*/  UPLOP3.LUT UP3, UPT, UPT, UPT, UPT, 0x40, 0x4 ;  /* 0x000000000004789c */ /* 0x000fe20003f6e870 */
[----:B------:R-:W-:Y:S01]  /*4330*/  UMOV UR13, UR16 ;  /* 0x00000010000d7c82 */ /* 0x000fe20008000000 */
[----:B------:R-:W-:-:S09]  /*4340*/  UMOV UR12, UR14 ;  /* 0x0000000e000c7c82 */ /* 0x000fd20008000000 */
.L_x_82:
[----:B------:R-:W-:Y:S01]  /*4350*/  ULEA UR7, UR12, UR6, 0x3 ;  /* 0x000000060c077291 */ /* 0x000fe2000f8e18ff */
[----:B--234-:R-:W-:Y:S11]  /*4360*/  @P1 BRA `(.L_x_80) ;  /* 0x00000000000c1947 */ /* 0x01cff60003800000 */
[----:B------:R-:W-:Y:S04]  /*4370*/  SHF.L.U32 R5, R3, 0x1f, RZ ;  /* 0x0000001f03057819 */ /* 0x000fe800000006ff */
[----:B------:R-:W3:Y:S02]  /*4380*/  SYNCS.PHASECHK.TRANS64.TRYWAIT P0, [UR7], R5 ;  /* 0x00000005ff0075a7 */ /* 0x000ee40008001107 */
[----:B---3--:R-:W-:Y:S05]  /*4390*/  @!P0 BRA `(.L_x_81) ;  /* 0x0000004400fc8947 */ /* 0x008fea0003800000 */
.L_x_80:
[----:B------:R-:W-:Y:S01]  /*43a0*/  UISETP.NE.AND UP0, UPT, UR13, URZ, UPT ;  /* 0x000000ff0d00728c */ /* 0x000fe2000bf05270 */
[----:B------:R-:W-:Y:S01]  /*43b0*/  PLOP3.LUT P1, PT, PT, PT, PT, 0x80, 0x8 ;  /* 0x000000000008781c */ /* 0x000fe20003f2f070 */
[----:B------:R-:W-:Y:S02]  /*43c0*/  UIADD3 UR14, UPT, UPT, UR12, 0x1, URZ ;  /* 0x000000010c0e7890 */ /* 0x000fe4000fffe0ff */
[----:B------:R-:W-:Y:S02]  /*43d0*/  ULEA UR22, UR12, UR17, 0x8 ;  /* 0x000000110c167291 */ /* 0x000fe4000f8e40ff */
[----:B------:R-:W-:Y:S01]  /*43e0*/  UISETP.NE.AND UP1, UPT, UR14, 0x1a, UPT ;  /* 0x0000001a0e00788c */ /* 0x000fe2000bf25270 */
[----:B------:R-:W-:Y:S01]  /*43f0*/  PLOP3.LUT P0, PT, PT, PT, UP0, 0x80, 0x8 ;  /* 0x000000000008781c */ /* 0x000fe20003f0f008 */
[----:B------:R-:W-:Y:S02]  /*4400*/  ULEA UR24, UR12, UR10, 0x8 ;  /* 0x0000000a0c187291 */ /* 0x000fe4000f8e40ff */
[----:B------:R-:W-:Y:S02]  /*4410*/  USEL UR11, URZ, 0x1, UP1 ;  /* 0x00000001ff0b7887 */ /* 0x000fe40008800000 */
[----:B------:R-:W-:Y:S02]  /*4420*/  USEL UR14, UR14, URZ, UP1 ;  /* 0x000000ff0e0e7287 */ /* 0x000fe40008800000 */
[----:B------:R-:W-:Y:S02]  /*4430*/  UIADD3 UR26, UPT, UPT, UR22, 0x80, URZ ;  /* 0x00000080161a7890 */ /* 0x000fe4000fffe0ff */
[----:B------:R-:W-:Y:S01]  /*4440*/  @UP0 ULEA UR4, UR14, UR6, 0x3 ;  /* 0x000000060e040291 */ /* 0x000fe2000f8e18ff */
[----:B------:R-:W-:Y:S01]  /*4450*/  LOP3.LUT R3, R3, UR11, RZ, 0x3c, !PT ;  /* 0x0000000b03037c12 */ /* 0x000fe2000f8e3cff */
[----:B------:R-:W-:Y:S02]  /*4460*/  UIADD3 UR28, UPT, UPT, UR24, 0x2, URZ ;  /* 0x00000002181c7890 */ /* 0x000fe4000fffe0ff */
[----:B------:R-:W-:Y:S01]  /*4470*/  UIADD3 UR30, UPT, UPT, UR7, 0xd0, URZ ;  /* 0x000000d0071e7890 */ /* 0x000fe2000fffe0ff */
[----:B--2---:R-:W-:Y:S01]  /*4480*/  @P0 SHF.L.U32 R0, R3, 0x1f, RZ ;  /* 0x0000001f03000819 */ /* 0x004fe200000006ff */
[----:B------:R-:W-:Y:S01]  /*4490*/  UIADD3 UR7, UPT, UPT, UR13, 0x1, URZ ;  /* 0x000000010d077890 */ /* 0x000fe2000fffe0ff */
[----:B------:R-:W-:Y:S02]  /*44a0*/  UMOV UR23, 0x40004040 ;  /* 0x4000404000177882 */ /* 0x000fe40000000000 */
[----:B------:R4:W2:Y:S01]  /*44b0*/  @P0 SYNCS.PHASECHK.TRANS64.TRYWAIT P1, [UR4], R0 ;  /* 0x00000000ff0005a7 */ /* 0x0008a20008021104 */
[----:B------:R-:W-:Y:S11]  /*44c0*/  ELECT P0, URZ, PT ;  /* 0x0000000000ff782f */ /* 0x000ff60003800000 */
[----:B------:R-:W-:Y:S02]  /*44d0*/  @!UPT UIADD3 URZ, UPT, UPT, URZ, URZ, URZ ;  /* 0x000000fffffff290 */ /* 0x000fe4000fffe0ff */
[C---:B-----5:R-:W-:Y:S02]  /*44e0*/  @P0 R2UR.BROADCAST UR11, R4.reuse ;  /* 0x00000000040b02ca */ /* 0x060fe400008e0000 */
[----:B------:R-:W-:Y:S11]  /*44f0*/  ELECT P0, URZ, PT ;  /* 0x0000000000ff782f */ /* 0x000ff60003800000 */
[----:B------:R-:W-:Y:S02]  /*4500*/  @!UPT UIADD3 URZ, UPT, UPT, URZ, URZ, URZ ;  /* 0x000000fffffff290 */ /* 0x000fe4000fffe0ff */
[----:B------:R-:W-:Y:S01]  /*4510*/  @P0 R2UR.BROADCAST UR4, R4 ;  /* 0x00000000040402ca */ /* 0x000fe200008e0000 */
[----:B------:R-:W-:Y:S02]  /*4520*/  UISETP.GT.U32.AND UP0, UPT, UR7, 0x1, UPT ;  /* 0x000000010700788c */ /* 0x000fe4000bf04070 */
[----:B------:R-:W-:Y:S01]  /*4530*/  UIADD3 UR13, UPT, UPT, UR13, -0x1, URZ ;  /* 0xffffffff0d0d7890 */ /* 0x000fe2000fffe0ff */
[----:B------:R-:W-:Y:S01]  /*4540*/  UMOV UR25, 0x80004020 ;  /* 0x8000402000197882 */ /* 0x000fe20000000000 */
[----:B------:R-:W-:Y:S01]  /*4550*/  UMOV UR27, 0x40004040 ;  /* 0x40004040001b7882 */ /* 0x000fe20000000000 */
[----:B------:R-:W-:Y:S01]  /*4560*/  UMOV UR29, 0x80004020 ;  /* 0x80004020001d7882 */ /* 0x000fe20000000000 */
[----:B------:R-:W-:Y:S01]  /*4570*/  UMOV UR12, UR14 ;  /* 0x0000000e000c7c82 */ /* 0x000fe20008000000 */
[----:B------:R4:W-:Y:S01]  /*4580*/  UTCHMMA gdesc[UR24], gdesc[UR22], tmem[UR11], tmem[UR20], idesc[UR21], UP3 ;  /* 0x00ff1416180075ea */ /* 0x0009e2000980000b */
[----:B------:R-:W-:Y:S04]  /*4590*/  UPLOP3.LUT UP3, UPT, UPT, UPT, UPT, 0x80, 0x8 ;  /* 0x000000000008789c */ /* 0x000fe80003f6f070 */
[----:B------:R4:W-:Y:S01]  /*45a0*/  UTCHMMA gdesc[UR28], gdesc[UR26], tmem[UR4], tmem[UR18], idesc[UR19], UPT ;  /* 0x00ff121a1c0075ea */ /* 0x0009e2000b800004 */
[----:B------:R4:W-:Y:S01]  /*45b0*/  UTCBAR.MULTICAST [UR30], URZ, UR9 ;  /* 0x000000ff1e0073e9 */ /* 0x0009e20008000809 */
[----:B------:R-:W-:Y:S05]  /*45c0*/  BRA.U UP0, `(.L_x_82) ;  /* 0xfffffffd00607547 */ /* 0x000fea000b83ffff */
.L_x_79:
[----:B------:R-:W-:Y:S01]  /*45d0*/  UIADD3 UR15, UPT, UPT, UR15, 0x1, URZ ;  /* 0x000000010f0f7890 */ /* 0x000fe2000fffe0ff */
[----:B------:R-:W-:Y:S01]  /*45e0*/  LOP3.LUT R8, R8, 0x1, RZ, 0x3c, !PT ;  /* 0x0000000108087812 */ /* 0x000fe200078e3cff */
[----:B------:R-:W-:Y:S02]  /*45f0*/  UIADD3 UR8, UPT, UPT, UR8, 0x1f0, URZ ;  /* 0x000001f008087890 */ /* 0x000fe4000fffe0ff */
[----:B------:R-:W-:-:S04]  /*4600*/  UISETP.NE.AND UP0, UPT, UR15, 0x2, UPT ;  /* 0x000000020f00788c */ /* 0x000fc8000bf05270 */
[----:B----4-:R-:W-:Y:S02]  /*4610*/  USEL UR4, URZ, 0x1, UP0 ;  /* 0x00000001ff047887 */ /* 0x010fe40008000000 */
[----:B------:R-:W-:Y:S01]  /*4620*/  USEL UR15, UR15, URZ, UP0 ;  /* 0x000000ff0f0f7287 */ /* 0x000fe20008000000 */
[----:B------:R3:W-:Y:S03]  /*4630*/  UTCBAR [UR8], URZ ;  /* 0x000000ff080073e9 */ /* 0x0007e600080000ff */
[----:B------:R-:W-:Y:S01]  /*4640*/  LOP3.LUT R9, R9, UR4, RZ, 0x3c, !PT ;  /* 0x0000000409097c12 */ /* 0x000fe2000f8e3cff */
[----:B------:R-:W-:Y:S07]  /*4650*/  @P2 BRA `(.L_x_83) ;  /* 0xfffffff800d42947 */ /* 0x000fee000383ffff */
[----:B------:R-:W4:Y:S01]  /*4660*/  S2UR UR4, SR_CgaCtaId ;  /* 0x00000000000479c3 */ /* 0x000f220000008800 */
[----:B------:R-:W-:Y:S01]  /*4670*/  ELECT P0, URZ, PT ;  /* 0x0000000000ff782f */ /* 0x000fe20003800000 */
[----:B--2---:R-:W-:Y:S01]  /*4680*/  IMAD.MOV.U32 R0, RZ, RZ, 0x1 ;  /* 0x00000001ff007424 */ /* 0x004fe200078e00ff */
[----:B------:R-:W-:Y:S01]  /*4690*/  UIADD3 UR6, UPT, UPT, UR6, 0x200, URZ ;  /* 0x0000020006067890 */ /* 0x000fe2000fffe0ff */
[----:B------:R-:W-:Y:S01]  /*46a0*/  SHF.L.U32 R3, R9, 0x1f, RZ ;  /* 0x0000001f09037819 */ /* 0x000fe200000006ff */
[----:B------:R-:W-:-:S03]  /*46b0*/  UMOV UR5, 0x40 ;  /* 0x0000004000057882 */ /* 0x000fc60000000000 */
[----:B------:R-:W-:Y:S01]  /*46c0*/  UVIRTCOUNT.DEALLOC.SMPOOL 0x80 ;  /* 0x000000800000784c */ /* 0x000fe20000000000 */
[----:B----4-:R-:W-:Y:S02]  /*46d0*/  ULEA UR4, UR4, UR5, 0x18 ;  /* 0x0000000504047291 */ /* 0x010fe4000f8ec0ff */
[----:B------:R-:W-:-:S07]  /*46e0*/  ULEA UR5, UR15, UR6, 0x3 ;  /* 0x000000060f057291 */ /* 0x000fce000f8e18ff */
[----:B------:R2:W-:Y:S02]  /*46f0*/  @P0 STS.U8 [UR4+0x1c], R0 ;  /* 0x00001c00ff000988 */ /* 0x0005e40008000004 */
[----:B------:R-:W4:Y:S02]  /*4700*/  SYNCS.PHASECHK.TRANS64.TRYWAIT P0, [UR5], R3 ;  /* 0x00000003ff0075a7 */ /* 0x000f240008001105 */
[----:B--2-4-:R-:W-:Y:S05]  /*4710*/  @!P0 BRA `(.L_x_84) ;  /* 0x0000004400348947 */ /* 0x014fea0003800000 */
.L_x_201:
[----:B------:R-:W-:-:S04]  /*4720*/  UIADD3 UR7, UPT, UPT, UR15, 0x1, URZ ;  /* 0x000000010f077890 */ /* 0x000fc8000fffe0ff */
[----:B------:R-:W-:-:S04]  /*4730*/  UISETP.NE.AND UP0, UPT, UR7, 0x2, UPT ;  /* 0x000000020700788c */ /* 0x000fc8000bf05270 */
[----:B------:R-:W-:Y:S02]  /*4740*/  USEL UR5, URZ, 0x1, UP0 ;  /* 0x00000001ff057887 */ /* 0x000fe40008000000 */
[----:B------:R-:W-:-:S04]  /*4750*/  USEL UR7, UR7, URZ, UP0 ;  /* 0x000000ff07077287 */ /* 0x000fc80008000000 */
[----:B------:R-:W-:Y:S01]  /*4760*/  ULEA UR7, UR7, UR6, 0x3 ;  /* 0x0000000607077291 */ /* 0x000fe2000f8e18ff */
[----:B--2---:R-:W-:-:S04]  /*4770*/  LOP3.LUT R3, R9, UR5, RZ, 0x3c, !PT ;  /* 0x0000000509037c12 */ /* 0x004fc8000f8e3cff */
[----:B------:R-:W-:-:S04]  /*4780*/  SHF.L.U32 R3, R3, 0x1f, RZ ;  /* 0x0000001f03037819 */ /* 0x000fc800000006ff */
[----:B------:R-:W2:Y:S02]  /*4790*/  SYNCS.PHASECHK.TRANS64.TRYWAIT P0, [UR7], R3 ;  /* 0x00000003ff0075a7 */ /* 0x000ea40008001107 */
[----:B--2---:R-:W-:Y:S05]  /*47a0*/  @!P0 BRA `(.L_x_85) ;  /* 0x0000004400288947 */ /* 0x004fea0003800000 */
.L_x_203:
[----:B------:R-:W-:Y:S01]  /*47b0*/  NOP ;  /* 0x0000000000007918 */ /* 0x000fe20000000000 */
[----:B--2---:R-:W2:Y:S01]  /*47c0*/  LDS R0, [UR4+0x14] ;  /* 0x00001404ff007984 */ /* 0x004ea20008000800 */
[----:B------:R-:W-:Y:S01]  /*47d0*/  LOP3.LUT R2, R2, 0xffff, RZ, 0xc0, !PT ;  /* 0x0000ffff02027812 */ /* 0x000fe200078ec0ff */
[----:B------:R-:W-:Y:S02]  /*47e0*/  IMAD.MOV.U32 R3, RZ, RZ, 0xffff ;  /* 0x0000ffffff037424 */ /* 0x000fe400078e00ff */
[----:B------:R-:W-:Y:S01]  /*47f0*/  IMAD.MOV.U32 R5, RZ, RZ, 0x1 ;  /* 0x00000001ff057424 */ /* 0x000fe200078e00ff */
[----:B------:R-:W-:-:S04]  /*4800*/  SHF.R.U32.HI R2, RZ, 0x5, R2 ;  /* 0x00000005ff027819 */ /* 0x000fc80000011602 */
[-C--:B------:R-:W-:Y:S02]  /*4810*/  SHF.L.U32 R3, R3, R2.reuse, RZ ;  /* 0x0000000203037219 */ /* 0x080fe400000006ff */
[----:B------:R-:W-:Y:S02]  /*4820*/  SHF.L.U32 R5, R5, R2, RZ ;  /* 0x0000000205057219 */ /* 0x000fe400000006ff */
[----:B--2---:R-:W-:-:S04]  /*4830*/  LOP3.LUT R0, R0, R3, RZ, 0xc0, !PT ;  /* 0x0000000300007212 */ /* 0x004fc800078ec0ff */
[----:B------:R-:W-:-:S13]  /*4840*/  ISETP.NE.AND P0, PT, R0, R3, PT ;  /* 0x000000030000720c */ /* 0x000fda0003f05270 */
[----:B------:R-:W-:Y:S05]  /*4850*/  @P0 BRA `(.L_x_86) ;  /* 0x00000000005c0947 */ /* 0x000fea0003800000 */
[----:B------:R-:W2:Y:S02]  /*4860*/  LDS R0, [UR4+0x18] ;  /* 0x00001804ff007984 */ /* 0x000ea40008000800 */
[----:B--2---:R-:W-:-:S04]  /*4870*/  LOP3.LUT R0, R0, R5, RZ, 0xc0, !PT ;  /* 0x0000000500007212 */ /* 0x004fc800078ec0ff */
[----:B------:R-:W-:-:S13]  /*4880*/  ISETP.NE.AND P0, PT, R0, R5, PT ;  /* 0x000000050000720c */ /* 0x000fda0003f05270 */
[----:B------:R-:W-:Y:S05]  /*4890*/  @P0 BRA `(.L_x_87) ;  /* 0x0000000000400947 */ /* 0x000fea0003800000 */
[----:B---3--:R-:W-:Y:S01]  /*48a0*/  R2UR UR8, R3 ;  /* 0x00000000030872ca */ /* 0x008fe200000e0000 */
[----:B------:R-:W2:Y:S01]  /*48b0*/  S2R R2, SR_LANEID ;  /* 0x0000000000027919 */ /* 0x000ea20000000000 */
[----:B------:R-:W-:Y:S01]  /*48c0*/  LOP3.LUT R5, RZ, R5, RZ, 0x33, !PT ;  /* 0x00000005ff057212 */ /* 0x000fe200078e33ff */
[----:B------:R-:W-:Y:S02]  /*48d0*/  VOTEU.ANY UR7, UPT, PT ;  /* 0x0000000000077886 */ /* 0x000fe400038e0100 */
[----:B------:R-:W-:Y:S01]  /*48e0*/  UFLO.U32 UR7, UR7 ;  /* 0x00000007000772bd */ /* 0x000fe200080e0000 */
[----:B------:R-:W3:Y:S07]  /*48f0*/  REDUX UR5, R5 ;  /* 0x00000000050573c4 */ /* 0x000eee0000000000 */
[----:B------:R-:W-:-:S06]  /*4900*/  ULOP3.LUT UR8, URZ, UR8, URZ, 0x33, !UPT ;  /* 0x00000008ff087292 */ /* 0x000fcc000f8e33ff */
[----:B------:R-:W-:-:S04]  /*4910*/  IMAD.U32 R0, RZ, RZ, UR8 ;  /* 0x00000008ff007e24 */ /* 0x000fc8000f8e00ff */
[----:B------:R-:W4:Y:S02]  /*4920*/  REDUX UR6, R0 ;  /* 0x00000000000673c4 */ /* 0x000f240000000000 */
[----:B------:R1:W-:Y:S01]  /*4930*/  UTCATOMSWS.AND URZ, UR8 ;  /* 0x0000000800ff79e3 */ /* 0x0003e20008000000 */
[----:B--2---:R-:W-:Y:S01]  /*4940*/  ISETP.EQ.U32.AND P0, PT, R2, UR7, PT ;  /* 0x0000000702007c0c */ /* 0x004fe2000bf02070 */
[----:B---3--:R-:W-:Y:S02]  /*4950*/  IMAD.U32 R2, RZ, RZ, UR5 ;  /* 0x00000005ff027e24 */ /* 0x008fe4000f8e00ff */
[----:B----4-:R-:W-:-:S10]  /*4960*/  IMAD.U32 R3, RZ, RZ, UR6 ;  /* 0x00000006ff037e24 */ /* 0x010fd4000f8e00ff */
[----:B------:R2:W-:Y:S04]  /*4970*/  @P0 ATOMS.AND RZ, [UR4+0x14], R3 ;  /* 0x00001403ffff098c */ /* 0x0005e8000a800004 */
[----:B------:R2:W-:Y:S01]  /*4980*/  @P0 ATOMS.AND RZ, [UR4+0x18], R2 ;  /* 0x00001802ffff098c */ /* 0x0005e2000a800004 */
[----:B-1----:R-:W-:Y:S05]  /*4990*/  BRA `(.L_x_88) ;  /* 0x0000000000147947 */ /* 0x002fea0003800000 */
.L_x_87:
[----:B------:R-:W-:Y:S02]  /*49a0*/  MOV R2, 0x49c0 ;  /* 0x000049c000027802 */ /* 0x000fe40000000f00 */
[----:B-1-3-5:R-:W-:Y:S05]  /*49b0*/  CALL.REL.NOINC `($__internal_0_$__cuda_sm10x_tcgen05_guardrail_trap_col_being_dealloced_not_returned_by_alloc) ;  /* 0x0000004400a07944 */ /* 0x02afea0003c00000 */
[----:B------:R-:W-:Y:S05]  /*49c0*/  BRA `(.L_x_88) ;  /* 0x0000000000087947 */ /* 0x000fea0003800000 */
.L_x_86:
[----:B------:R-:W-:Y:S02]  /*49d0*/  MOV R2, 0x49f0 ;  /* 0x000049f000027802 */ /* 0x000fe40000000f00 */
[----:B-1-3-5:R-:W-:Y:S05]  /*49e0*/  CALL.REL.NOINC `($__internal_2_$__cuda_sm10x_tcgen05_guardrail_trap_unallocated_columns_being_dealloced) ;  /* 0x0000004400ac7944 */ /* 0x02afea0003c00000 */
.L_x_88:
[----:B------:R-:W-:Y:S01]  /*49f0*/  NOP ;  /* 0x0000000000007918 */ /* 0x000fe20000000000 */
[----:B------:R-:W-:Y:S05]  /*4a00*/  EXIT ;  /* 0x000000000000794d */ /* 0x000fea0003800000 */
.L_x_72:
[----:B------:R-:W-:-:S09]  /*4a10*/  UISETP.NE.OR UP6, UPT, UR4, 0x3, !UP6 ;  /* 0x000000030400788c */ /* 0x000fd2000f7c5670 */
[----:B------:R-:W-:Y:S05]  /*4a20*/  BRA.U UP6, `(.L_x_89) ;  /* 0x0000000d06f07547 */ /* 0x000fea000b800000 */
[----:B------:R-:W2:Y:S01]  /*4a30*/  LDC.64 R24, c[0x0][0x988] ;  /* 0x00026200ff187b82 */ /* 0x000ea20000000a00 */
[----:B------:R-:W3:Y:S01]  /*4a40*/  LDCU.64 UR6, c[0x0][0x888] ;  /* 0x00011100ff0677ac */ /* 0x000ee20008000a00 */
[----:B------:R-:W-:Y:S02]  /*4a50*/  IMAD.MOV.U32 R38, RZ, RZ, 0x1 ;  /* 0x00000001ff267424 */ /* 0x000fe400078e00ff */
[----:B------:R-:W-:Y:S01]  /*4a60*/  IMAD.MOV.U32 R34, RZ, RZ, RZ ;  /* 0x000000ffff227224 */ /* 0x000fe200078e00ff */
[----:B------:R-:W4:Y:S03]  /*4a70*/  LDCU.64 UR4, c[0x0][0x890] ;  /* 0x00011200ff0477ac */ /* 0x000f260008000a00 */
[----:B------:R-:W1:Y:S01]  /*4a80*/  LDC.64 R22, c[0x0][0x980] ;  /* 0x00026000ff167b82 */ /* 0x000e620000000a00 */
[----:B------:R-:W-:Y:S01]  /*4a90*/  UMOV UR15, 0x400 ;  /* 0x00000400000f7882 */ /* 0x000fe20000000000 */
[----:B------:R-:W-:-:S02]  /*4aa0*/  USEL UR16, URZ, 0x1, UP5 ;  /* 0x00000001ff107887 */ /* 0x000fc4000a800000 */
[----:B------:R-:W-:Y:S02]  /*4ab0*/  ULEA UR15, UR45, UR15, 0x18 ;  /* 0x0000000f2d0f7291 */ /* 0x000fe4000f8ec0ff */
[----:B------:R-:W-:Y:S02]  /*4ac0*/  UPLOP3.LUT UP2, UPT, UPT, UPT, UPT, 0x40, 0x4 ;  /* 0x000000000004789c */ /* 0x000fe40003f4e870 */
[----:B------:R-:W1:Y:S01]  /*4ad0*/  LDC R0, c[0x0][0xb30] ;  /* 0x0002cc00ff007b82 */ /* 0x000e620000000800 */
[----:B------:R-:W-:Y:S02]  /*4ae0*/  UIADD3 UR14, UPT, UPT, UR15, 0x1e8, URZ ;  /* 0x000001e80f0e7890 */ /* 0x000fe4000fffe0ff */
[----:B---3--:R-:W-:Y:S02]  /*4af0*/  UISETP.NE.U32.AND UP1, UPT, UR6, URZ, UPT ;  /* 0x000000ff0600728c */ /* 0x008fe4000bf25070 */
[----:B------:R-:W-:Y:S02]  /*4b00*/  UPRMT UR14, URZ, 0x654, UR14 ;  /* 0x00000654ff0e7896 */ /* 0x000fe4000800000e */
[----:B------:R-:W-:Y:S01]  /*4b10*/  UISETP.NE.AND.EX UP1, UPT, UR7, URZ, UPT, UP1 ;  /* 0x000000ff0700728c */ /* 0x000fe2000bf25310 */
[----:B-----5:R-:W3:Y:S01]  /*4b20*/  LDC R33, c[0x0][0x370] ;  /* 0x0000dc00ff217b82 */ /* 0x020ee20000000800 */
[C---:B--2---:R-:W-:Y:S01]  /*4b30*/  ISETP.NE.AND P0, PT, R25.reuse, 0x1, PT ;  /* 0x000000011900780c */ /* 0x044fe20003f05270 */
[----:B----4-:R-:W-:Y:S01]  /*4b40*/  UISETP.NE.U32.AND UP5, UPT, UR4, URZ, UPT ;  /* 0x000000ff0400728c */ /* 0x010fe2000bfa5070 */
[----:B------:R-:W-:Y:S01]  /*4b50*/  R2UR UR6, R25 ;  /* 0x00000000190672ca */ /* 0x000fe200000e0000 */
[----:B------:R-:W-:Y:S01]  /*4b60*/  IMAD.MOV.U32 R25, RZ, RZ, 0x1000 ;  /* 0x00001000ff197424 */ /* 0x000fe200078e00ff */
[----:B------:R-:W-:Y:S01]  /*4b70*/  UMOV UR17, URZ ;  /* 0x000000ff00117c82 */ /* 0x000fe20008000000 */
[----:B------:R-:W-:-:S02]  /*4b80*/  UISETP.NE.AND.EX UP5, UPT, UR5, URZ, UPT, UP5 ;  /* 0x000000ff0500728c */ /* 0x000fc4000bfa5350 */
[----:B------:R-:W2:Y:S01]  /*4b90*/  LDC R2, c[0x0][0xb0c] ;  /* 0x0002c300ff027b82 */ /* 0x000ea20000000800 */
[----:B-1----:R-:W-:-:S05]  /*4ba0*/  R2UR UR7, R22 ;  /* 0x00000000160772ca */ /* 0x002fca00000e0000 */
[----:B------:R-:W-:Y:S02]  /*4bb0*/  VOTEU.ANY UP4, P0 ;  /* 0x0000000000ff7886 */ /* 0x000fe40000080100 */
[----:B------:R-:W1:Y:S01]  /*4bc0*/  LDC R27, c[0x0][0xb20] ;  /* 0x0002c800ff1b7b82 */ /* 0x000e620000000800 */
[----:B------:R-:W-:-:S07]  /*4bd0*/  ISETP.NE.AND P1, PT, R0, 0x1, PT ;  /* 0x000000010000780c */ /* 0x000fce0003f25270 */
[----:B------:R-:W4:Y:S08]  /*4be0*/  LDC.64 R36, c[0x0][0x348] ;  /* 0x0000d200ff247b82 */ /* 0x000f300000000a00 */
[----:B------:R-:W1:Y:S08]  /*4bf0*/  LDC.64 R16, c[0x0][0xb10] ;  /* 0x0002c400ff107b82 */ /* 0x000e700000000a00 */
[----:B------:R-:W1:Y:S08]  /*4c00*/  LDC.64 R6, c[0x0][0xb18] ;  /* 0x0002c600ff067b82 */ /* 0x000e700000000a00 */
[----:B------:R-:W1:Y:S08]  /*4c10*/  LDC.64 R4, c[0x0][0xb28] ;  /* 0x0002ca00ff047b82 */ /* 0x000e700000000a00 */
[----:B------:R-:W1:Y:S08]  /*4c20*/  LDC.64 R20, c[0x0][0x990] ;  /* 0x00026400ff147b82 */ /* 0x000e700000000a00 */
[----:B--23--:R-:W1:Y:S02]  /*4c30*/  LDC R32, c[0x0][0x374] ;  /* 0x0000dd00ff207b82 */ /* 0x00ce640000000800 */
.L_x_98:
[----:B------:R-:W-:Y:S04]  /*4c40*/  SHF.L.U32 R3, R34, 0x1f, RZ ;  /* 0x0000001f22037819 */ /* 0x000fe800000006ff */
[----:B--2---:R-:W2:Y:S02]  /*4c50*/  SYNCS.PHASECHK.TRANS64.TRYWAIT P0, [UR15+0x1e0], R3 ;  /* 0x0001e003ff0075a7 */ /* 0x004ea4000800110f */
[----:B--2---:R-:W-:Y:S05]  /*4c60*/  @!P0 BRA `(.L_x_90) ;  /* 0x0000004000108947 */ /* 0x004fea0003800000 */
.L_x_205:
[----:B------:R-:W3:Y:S01]  /*4c70*/  LDS.128 R28, [UR15+0x220] ;  /* 0x0002200fff1c7984 */ /* 0x000ee20008000c00 */
[----:B------:R-:W-:Y:S01]  /*4c80*/  ISETP.GE.AND P0, PT, R26, 0x1, PT ;  /* 0x000000011a00780c */ /* 0x000fe20003f06270 */
[----:B------:R-:W-:Y:S01]  /*4c90*/  @!PT LDS RZ, [RZ] ;  /* 0x00000000fffff984 */ /* 0x000fe20000000800 */
[----:B------:R-:W-:Y:S01]  /*4ca0*/  @!PT LDS RZ, [RZ] ;  /* 0x00000000fffff984 */ /* 0x000fe20000000800 */
[----:B------:R-:W-:Y:S01]  /*4cb0*/  @!PT LDS RZ, [RZ] ;  /* 0x00000000fffff984 */ /* 0x000fe20000000800 */
[----:B------:R-:W-:Y:S01]  /*4cc0*/  @!PT LDS RZ, [RZ] ;  /* 0x00000000fffff984 */ /* 0x000fe20000000800 */
[----:B------:R5:W-:Y:S06]  /*4cd0*/  MEMBAR.ALL.CTA ;  /* 0x0000000000007992 */ /* 0x000bec0000008000 */
[----:B-----5:R-:W5:Y:S02]  /*4ce0*/  FENCE.VIEW.ASYNC.S ;  /* 0x00000000000073c6 */ /* 0x020f640000000000 */
[----:B-----5:R-:W-:Y:S01]  /*4cf0*/  SYNCS.ARRIVE.TRANS64.RED.A1T0 RZ, [UR14], RZ ;  /* 0x000000ffffff79a7 */ /* 0x020fe2000810040e */
[----:B---3--:R-:W-:Y:S11]  /*4d00*/  LOP3.LUT P3, RZ, R30, 0x1, RZ, 0xc0, !PT ;  /* 0x000000011eff7812 */ /* 0x008ff6000786c0ff */
[----:B------:R-:W-:Y:S02]  /*4d10*/  @!UPT UIADD3 URZ, UPT, UPT, URZ, URZ, URZ ;  /* 0x000000fffffff290 */ /* 0x000fe4000fffe0ff */
[----:B------:R-:W-:Y:S02]  /*4d20*/  @P3 MOV R13, R28 ;  /* 0x0000001c000d3202 */ /* 0x000fe40000000f00 */
[----:B------:R-:W-:Y:S01]  /*4d30*/  @P3 LOP3.LUT R8, R29, 0xffff, RZ, 0xc0, !PT ;  /* 0x0000ffff1d083812 */ /* 0x000fe200078ec0ff */
[----:B------:R-:W-:Y:S06]  /*4d40*/  @!P0 BRA `(.L_x_91) ;  /* 0x0000000000a48947 */ /* 0x000fec0003800000 */
[----:B-1----:R-:W-:Y:S01]  /*4d50*/  IMAD.HI.U32 R42, R32, R7, RZ ;  /* 0x00000007202a7227 */ /* 0x002fe200078e00ff */
[----:B------:R-:W-:Y:S02]  /*4d60*/  ISETP.NE.AND P0, PT, R6, 0x1, PT ;  /* 0x000000010600780c */ /* 0x000fe40003f05270 */
[----:B------:R-:W-:Y:S01]  /*4d70*/  ISETP.NE.AND P2, PT, R26, 0x1, PT ;  /* 0x000000011a00780c */ /* 0x000fe20003f45270 */
[-C--:B------:R-:W-:Y:S01]  /*4d80*/  IMAD.HI.U32 R40, R33, R16.reuse, RZ ;  /* 0x0000001021287227 */ /* 0x080fe200078e00ff */
[----:B------:R-:W-:Y:S02]  /*4d90*/  SHF.R.U32.HI R39, RZ, R27, R42 ;  /* 0x0000001bff277219 */ /* 0x000fe4000001162a */
[----:B------:R-:W-:Y:S01]  /*4da0*/  ISETP.NE.AND P4, PT, R2, 0x1, PT ;  /* 0x000000010200780c */ /* 0x000fe20003f85270 */
[----:B------:R-:W-:Y:S01]  /*4db0*/  IMAD.HI.U32 R46, R8, R7, RZ ;  /* 0x00000007082e7227 */ /* 0x000fe200078e00ff */
[----:B------:R-:W-:Y:S02]  /*4dc0*/  SHF.R.U32.HI R40, RZ, R17, R40 ;  /* 0x00000011ff287219 */ /* 0x000fe40000011628 */
[----:B--2---:R-:W-:Y:S01]  /*4dd0*/  SEL R3, R32, R39, !P0 ;  /* 0x0000002720037207 */ /* 0x004fe20004000000 */
[----:B------:R-:W-:Y:S01]  /*4de0*/  IMAD.HI.U32 R42, R13, R16, RZ ;  /* 0x000000100d2a7227 */ /* 0x000fe200078e00ff */
[----:B------:R-:W-:Y:S02]  /*4df0*/  SEL R11, R33, R40, !P4 ;  /* 0x00000028210b7207 */ /* 0x000fe40006000000 */
[----:B------:R-:W-:Y:S01]  /*4e00*/  SHF.R.U32.HI R39, RZ, R27, R46 ;  /* 0x0000001bff277219 */ /* 0x000fe2000001162e */
[-C--:B------:R-:W-:Y:S01]  /*4e10*/  IMAD.HI.U32 R44, R3, R4.reuse, RZ ;  /* 0x00000004032c7227 */ /* 0x080fe200078e00ff */
[----:B------:R-:W-:Y:S02]  /*4e20*/  SHF.R.U32.HI R42, RZ, R17, R42 ;  /* 0x00000011ff2a7219 */ /* 0x000fe4000001162a */
[----:B------:R-:W-:Y:S01]  /*4e30*/  SEL R9, R8, R39, !P0 ;  /* 0x0000002708097207 */ /* 0x000fe20004000000 */
[-C--:B------:R-:W-:Y:S01]  /*4e40*/  IMAD.HI.U32 R40, R11, R4.reuse, RZ ;  /* 0x000000040b287227 */ /* 0x080fe200078e00ff */
[-C--:B------:R-:W-:Y:S03]  /*4e50*/  @P2 SHF.R.U32.HI R3, RZ, R5.reuse, R44 ;  /* 0x00000005ff032219 */ /* 0x080fe6000001162c */
[----:B------:R-:W-:Y:S01]  /*4e60*/  IMAD.HI.U32 R14, R9, R4, RZ ;  /* 0x00000004090e7227 */ /* 0x000fe200078e00ff */
[----:B------:R-:W-:Y:S03]  /*4e70*/  @P2 SHF.R.U32.HI R11, RZ, R5, R40 ;  /* 0x00000005ff0b2219 */ /* 0x000fe60000011628 */
[C---:B------:R-:W-:Y:S01]  /*4e80*/  IMAD R10, R26.reuse, R3, RZ ;  /* 0x000000031a0a7224 */ /* 0x040fe200078e02ff */
[----:B------:R-:W-:Y:S01]  /*4e90*/  SEL R3, R13, R42, !P4 ;  /* 0x0000002a0d037207 */ /* 0x000fe20006000000 */
[C---:B------:R-:W-:Y:S01]  /*4ea0*/  IMAD R12, R26.reuse, R11, RZ ;  /* 0x0000000b1a0c7224 */ /* 0x040fe200078e02ff */
[-C--:B------:R-:W-:Y:S02]  /*4eb0*/  SHF.R.U32.HI R14, RZ, R5.reuse, R14 ;  /* 0x00000005ff0e7219 */ /* 0x080fe4000001160e */
[C---:B------:R-:W-:Y:S02]  /*4ec0*/  ISETP.GE.AND P0, PT, R9.reuse, R10, PT ;  /* 0x0000000a0900720c */ /* 0x040fe40003f06270 */
[----:B------:R-:W-:Y:S02]  /*4ed0*/  SEL R15, R9, R14, !P2 ;  /* 0x0000000e090f7207 */ /* 0x000fe40005000000 */
[C---:B------:R-:W-:Y:S03]  /*4ee0*/  ISETP.GE.OR P0, PT, R3.reuse, R12, P0 ;  /* 0x0000000c0300720c */ /* 0x040fe60000706670 */
[----:B------:R-:W-:Y:S04]  /*4ef0*/  IMAD.MOV R14, RZ, RZ, -R15 ;  /* 0x000000ffff0e7224 */ /* 0x000fe800078e0a0f */
[----:B------:R-:W-:Y:S06]  /*4f00*/  IMAD R14, R26, R14, R9 ;  /* 0x0000000e1a0e7224 */ /* 0x000fec00078e0209 */
[C---:B------:R-:W-:Y:S05]  /*4f10*/  @!P0 IMAD.HI.U32 R10, R3.reuse, R4, RZ ;  /* 0x00000004030a8227 */ /* 0x040fea00078e00ff */
[----:B------:R-:W-:Y:S04]  /*4f20*/  @!P0 SHF.R.U32.HI R10, RZ, R5, R10 ;  /* 0x00000005ff0a8219 */ /* 0x000fe8000001160a */
[----:B------:R-:W-:Y:S01]  /*4f30*/  @!P0 SEL R0, R3, R10, !P2 ;  /* 0x0000000a03008207 */ /* 0x000fe20005000000 */
[----:B------:R-:W-:Y:S03]  /*4f40*/  IMAD.MOV R10, RZ, RZ, -R3 ;  /* 0x000000ffff0a7224 */ /* 0x000fe600078e0a03 */
[----:B------:R-:W-:Y:S01]  /*4f50*/  @!P0 IADD3 R15, PT, PT, R15, -R0, RZ ;  /* 0x800000000f0f8210 */ /* 0x000fe20007ffe0ff */
[----:B------:R-:W-:Y:S01]  /*4f60*/  @!P0 IMAD R0, R11, R14, R0 ;  /* 0x0000000e0b008224 */ /* 0x000fe200078e0200 */
[----:B------:R-:W-:Y:S01]  /*4f70*/  IADD3 R11, PT, PT, -R9, RZ, RZ ;  /* 0x000000ff090b7210 */ /* 0x000fe20007ffe1ff */
[----:B------:R-:W-:Y:S02]  /*4f80*/  IMAD R13, R2, R10, R13 ;  /* 0x0000000a020d7224 */ /* 0x000fe400078e020d */
[----:B------:R-:W-:Y:S02]  /*4f90*/  @!P0 IMAD R9, R15, R26, R3 ;  /* 0x0000001a0f098224 */ /* 0x000fe400078e0203 */
[----:B------:R-:W-:Y:S02]  /*4fa0*/  @!P0 IMAD.MOV.U32 R3, RZ, RZ, R0 ;  /* 0x000000ffff038224 */ /* 0x000fe400078e0000 */
[----:B------:R-:W-:Y:S02]  /*4fb0*/  IMAD R8, R6, R11, R8 ;  /* 0x0000000b06087224 */ /* 0x000fe400078e0208 */
[----:B------:R-:W-:Y:S02]  /*4fc0*/  IMAD R13, R3, R2, R13 ;  /* 0x00000002030d7224 */ /* 0x000fe400078e020d */
[----:B------:R-:W-:Y:S02]  /*4fd0*/  IMAD R8, R9, R6, R8 ;  /* 0x0000000609087224 */ /* 0x000fe400078e0208 */
.L_x_91:
[----:B------:R-:W-:Y:S05]  /*4fe0*/  BRA.U UP2, `(.L_x_92) ;  /* 0x0000000102107547 */ /* 0x000fea000b800000 */
[----:B--2---:R-:W-:Y:S04]  /*4ff0*/  MOV R0, UR16 ;  /* 0x0000001000007c02 */ /* 0x004fe80008000f00 */
[----:B------:R-:W-:Y:S04]  /*5000*/  SHF.L.U32 R3, R0, 0x1f, RZ ;  /* 0x0000001f00037819 */ /* 0x000fe800000006ff */
[----:B------:R-:W2:Y:S02]  /*5010*/  SYNCS.PHASECHK.TRANS64.TRYWAIT P0, [UR15+0x1d8], R3 ;  /* 0x0001d803ff0075a7 */ /* 0x000ea4000800110f */
[----:B--2---:R-:W-:Y:S05]  /*5020*/  @!P0 BRA `(.L_x_93) ;  /* 0x0000003c00388947 */ /* 0x004fea0003800000 */
.L_x_92:
[----:B------:R-:W-:Y:S02]  /*5030*/  R2UR UR10, R18 ;  /* 0x00000000120a72ca */ /* 0x000fe400000e0000 */
[----:B------:R-:W-:Y:S04]  /*5040*/  ISETP.NE.U32.AND P0, PT, RZ, UR4, PT ;  /* 0x00000004ff007c0c */ /* 0x000fe8000bf05070 */
[----:B------:R-:W-:Y:S07]  /*5050*/  ISETP.NE.AND.EX P0, PT, RZ, UR5, PT, P0 ;  /* 0x00000005ff007c0c */ /* 0x000fee000bf05300 */
[----:B------:R-:W-:Y:S01]  /*5060*/  USHF.L.U32 UR10, UR10, 0x6, URZ ;  /* 0x000000060a0a7899 */ /* 0x000fe200080006ff */
[----:B------:R-:W-:Y:S11]  /*5070*/  BRA.U !UP5, `(.L_x_94) ;  /* 0x000000010d347547 */ /* 0x000ff6000b800000 */
[----:B------:R-:W-:Y:S01]  /*5080*/  UPLOP3.LUT UP0, UPT, UPT, UPT, UP1, 0x80, 0x8 ;  /* 0x000000000008789c */ /* 0x000fe20003f0f010 */
[----:B--2---:R-:W-:Y:S02]  /*5090*/  HFMA2 R0, -RZ, RZ, 0, 5.9604644775390625e-08 ;  /* 0x00000001ff007431 */ /* 0x004fe400000001ff */
[----:B------:R-:W-:Y:S03]  /*50a0*/  IMAD.MOV.U32 R63, RZ, RZ, 0x1 ;  /* 0x00000001ff3f7424 */ /* 0x000fe600078e00ff */
[----:B------:R-:W-:Y:S05]  /*50b0*/  PLOP3.LUT P2, PT, PT, PT, UP0, 0x80, 0x8 ;  /* 0x000000000008781c */ /* 0x000fea0003f4f008 */
[----:B------:R-:W2:Y:S01]  /*50c0*/  @UP0 LDCU.64 UR12, c[0x0][0x888] ;  /* 0x00011100ff0c07ac */ /* 0x000ea20008000a00 */
[----:B------:R-:W-:Y:S07]  /*50d0*/  @UP0 UIMAD UR8, UR60, UR4, URZ ;  /* 0x000000043c0802a4 */ /* 0x000fee000f8e02ff */
[----:B------:R-:W-:Y:S01]  /*50e0*/  @!P2 PRMT R63, R0, 0x7610, R63 ;  /* 0x00007610003fa816 */ /* 0x000fe2000000003f */
[----:B--2---:R-:W-:Y:S03]  /*50f0*/  @UP0 UIMAD.WIDE UR12, UR8, 0x4, UR12 ;  /* 0x00000004080c08a5 */ /* 0x004fe6000f8e020c */
[----:B------:R-:W2:Y:S03]  /*5100*/  @!UP0 LDCU UR8, c[0x0][0x880] ;  /* 0x00011000ff0887ac */ /* 0x000ea60008000800 */
[----:B------:R-:W-:Y:S01]  /*5110*/  IMAD.U32 R10, RZ, RZ, UR12 ;  /* 0x0000000cff0a7e24 */ /* 0x000fe2000f8e00ff */
[----:B------:R-:W-:Y:S05]  /*5120*/  MOV R11, UR13 ;  /* 0x0000000d000b7c02 */ /* 0x000fea0008000f00 */
[----:B------:R3:W5:Y:S02]  /*5130*/  @P2 LDG.E R35, desc[UR48][R10.64] ;  /* 0x000000300a232981 */ /* 0x000764000c1e1900 */
[----:B--23--:R-:W-:Y:S07]  /*5140*/  @!P2 IMAD.U32 R35, RZ, RZ, UR8 ;  /* 0x00000008ff23ae24 */ /* 0x00cfee000f8e00ff */
.L_x_94:
[----:B-----5:R-:W-:Y:S01]  /*5150*/  @!P0 FSETP.EQ.AND P4, PT, R35, RZ, PT ;  /* 0x000000ff2300820b */ /* 0x020fe20003f82000 */
[----:B------:R-:W-:Y:S01]  /*5160*/  @!UPT UIADD3 URZ, UPT, UPT, URZ, URZ, URZ ;  /* 0x000000fffffff290 */ /* 0x000fe2000fffe0ff */
[----:B------:R-:W-:Y:S11]  /*5170*/  @!P0 BRA `(.L_x_95) ;  /* 0x0000000000148947 */ /* 0x000ff60003800000 */
[----:B------:R-:W-:Y:S02]  /*5180*/  LOP3.LUT P0, RZ, R63, 0xff, RZ, 0xc0, !PT ;  /* 0x000000ff3fff7812 */ /* 0x000fe4000780c0ff */
[----:B------:R-:W-:Y:S04]  /*5190*/  PLOP3.LUT P4, PT, PT, PT, UP0, 0x80, 0x8 ;  /* 0x000000000008781c */ /* 0x000fe80003f8f008 */
[----:B------:R-:W-:Y:S07]  /*51a0*/  PLOP3.LUT P4, PT, P4, PT, PT, 0x8, 0x80 ;  /* 0x000000000080781c */ /* 0x000fee000278e170 */
[----:B------:R-:W-:Y:S11]  /*51b0*/  @P0 FSETP.EQ.AND P4, PT, R35, RZ, PT ;  /* 0x000000ff2300020b */ /* 0x000ff60003f82000 */
[----:B------:R-:W-:Y:S02]  /*51c0*/  @!UPT UIADD3 URZ, UPT, UPT, URZ, URZ, URZ ;  /* 0x000000fffffff290 */ /* 0x000fe4000fffe0ff */
.L_x_95:
[----:B--2---:R-:W-:Y:S01]  /*51d0*/  SHF.L.U32 R0, R38, 0x1f, RZ ;  /* 0x0000001f26007819 */ /* 0x004fe200000006ff */
[----:B------:R-:W-:Y:S01]  /*51e0*/  ULEA UR19, UR17, UR15, 0x3 ;  /* 0x0000000f11137291 */ /* 0x000fe2000f8e18ff */
[----:B------:R-:W-:Y:S01]  /*51f0*/  ISETP.NE.AND P0, PT, R22, 0x1, PT ;  /* 0x000000011600780c */ /* 0x000fe20003f05270 */
[----:B------:R-:W-:Y:S04]  /*5200*/  IMAD.SHL.U32 R10, R19, 0x40, RZ ;  /* 0x00000040130a7824 */ /* 0x000fe800078e00ff */
[C---:B------:R-:W-:Y:S01]  /*5210*/  IMAD.HI.U32 R11, R10.reuse, R23, RZ ;  /* 0x000000170a0b7227 */ /* 0x040fe200078e00ff */
[C---:B------:R-:W-:Y:S02]  /*5220*/  R2UR UR11, R10.reuse ;  /* 0x000000000a0b72ca */ /* 0x040fe400000e0000 */
[----:B------:R-:W2:Y:S02]  /*5230*/  SYNCS.PHASECHK.TRANS64.TRYWAIT P2, [UR19+0x1b8], R0 ;  /* 0x0001b800ff0075a7 */ /* 0x000ea40008041113 */
[----:B------:R-:W-:Y:S04]  /*5240*/  SHF.R.U32.HI R11, RZ, R24, R11 ;  /* 0x00000018ff0b7219 */ /* 0x000fe8000001160b */
[----:B------:R-:W-:Y:S02]  /*5250*/  SEL R11, R10, R11, !P0 ;  /* 0x0000000b0a0b7207 */ /* 0x000fe40004000000 */
[----:B------:R-:W-:Y:S02]  /*5260*/  ELECT P0, URZ, PT ;  /* 0x0000000000ff782f */ /* 0x000fe40003800000 */
[C---:B------:R-:W-:Y:S01]  /*5270*/  R2UR UR8, R11.reuse ;  /* 0x000000000b0872ca */ /* 0x040fe200000e0000 */
[C---:B-1----:R-:W-:Y:S01]  /*5280*/  IMAD.HI.U32 R12, R11.reuse, R20, RZ ;  /* 0x000000140b0c7227 */ /* 0x042fe200078e00ff */
[----:B------:R-:W-:Y:S02]  /*5290*/  PLOP3.LUT P4, PT, P4, P0, PT, 0xf2, 0x2f ;  /* 0x00000000002f781c */ /* 0x000fe40002781e72 */
[----:B------:R-:W-:Y:S01]  /*52a0*/  R2UR UR12, R11 ;  /* 0x000000000b0c72ca */ /* 0x000fe200000e0000 */
[----:B------:R-:W-:Y:S01]  /*52b0*/  IMAD.MOV R9, RZ, RZ, -R11 ;  /* 0x000000ffff097224 */ /* 0x000fe200078e0a0b */
[----:B------:R-:W-:Y:S04]  /*52c0*/  SHF.R.U32.HI R3, RZ, R21, R12 ;  /* 0x00000015ff037219 */ /* 0x000fe8000001160c */
[----:B------:R-:W-:Y:S02]  /*52d0*/  R2UR UR13, R3 ;  /* 0x00000000030d72ca */ /* 0x000fe400000e0000 */
[----:B------:R-:W-:Y:S03]  /*52e0*/  R2UR UR9, R9 ;  /* 0x00000000090972ca */ /* 0x000fe600000e0000 */
[----:B----4-:R-:W-:Y:S05]  /*52f0*/  @!P4 IADD3 R18, P0, PT, R36, 0x580, RZ ;  /* 0x000005802412c810 */ /* 0x010fea0007f1e0ff */
[----:B------:R-:W-:Y:S03]  /*5300*/  @!P4 IMAD.X R12, RZ, RZ, R37, P0 ;  /* 0x000000ffff0cc224 */ /* 0x000fe600000e0625 */
[----:B------:R-:W-:Y:S02]  /*5310*/  USEL UR13, UR8, UR13, !UP4 ;  /* 0x0000000d080d7287 */ /* 0x000fe4000e000000 */
[----:B------:R-:W-:Y:S04]  /*5320*/  UIMAD UR11, UR7, UR9, UR11 ;  /* 0x00000009070b72a4 */ /* 0x000fe8000f8e020b */
[----:B------:R-:W-:Y:S05]  /*5330*/  IMAD R3, RZ, RZ, -UR13 ;  /* 0x8000000dff037e24 */ /* 0x000fea000f8e02ff */
[----:B------:R-:W-:Y:S11]  /*5340*/  R2UR UR8, R3 ;  /* 0x00000000030872ca */ /* 0x000ff600000e0000 */
[----:B------:R-:W-:Y:S02]  /*5350*/  @!UPT UIADD3 URZ, UPT, UPT, URZ, URZ, URZ ;  /* 0x000000fffffff290 */ /* 0x000fe4000fffe0ff */
[----:B------:R-:W-:Y:S01]  /*5360*/  UIMAD UR12, UR6, UR8, UR12 ;  /* 0x00000008060c72a4 */ /* 0x000fe2000f8e020c */
[----:B--2---:R-:W-:Y:S11]  /*5370*/  @!P2 BRA `(.L_x_96) ;  /* 0x00000038007ca947 */ /* 0x004ff60003800000 */
.L_x_208:
[----:B------:R-:W2:Y:S01]  /*5380*/  LDC.64 R14, c[0x0][0xb10] ;  /* 0x0002c400ff0e7b82 */ /* 0x000ea20000000a00 */
[----:B------:R-:W-:Y:S01]  /*5390*/  @!P4 R2UR UR8, R12 ;  /* 0x000000000c08c2ca */ /* 0x000fe200000e0000 */
[----:B------:R-:W-:Y:S01]  /*53a0*/  VOTEU.ALL UP3, P4 ;  /* 0x0000000000ff7886 */ /* 0x000fe20002060000 */
[----:B------:R-:W-:Y:S01]  /*53b0*/  @!P4 R2UR UR20, R18 ;  /* 0x000000001214c2ca */ /* 0x000fe200000e0000 */
[----:B------:R-:W-:Y:S01]  /*53c0*/  UIADD3 UR9, UPT, UPT, UR19, 0x1a0, URZ ;  /* 0x000001a013097890 */ /* 0x000fe2000fffe0ff */
[----:B------:R-:W-:Y:S03]  /*53d0*/  @P3 SHF.R.U32.HI R28, RZ, 0x10, R29 ;  /* 0x00000010ff1c3819 */ /* 0x000fe6000001161d */
[----:B------:R-:W3:Y:S01]  /*53e0*/  LDC.64 R10, c[0x0][0xb18] ;  /* 0x0002c600ff0a7b82 */ /* 0x000ee20000000a00 */
[----:B------:R-:W-:Y:S01]  /*53f0*/  @!UP3 UPRMT UR22, URZ, 0x40, URZ ;  /* 0x00000040ff16b896 */ /* 0x000fe200080000ff */
[----:B------:R-:W-:Y:S01]  /*5400*/  VOTEU.ALL UP2, P4 ;  /* 0x0000000000ff7886 */ /* 0x000fe20002040000 */
[----:B------:R-:W-:Y:S01]  /*5410*/  UIADD3 UR18, UPT, UPT, UR17, 0x1, URZ ;  /* 0x0000000111127890 */ /* 0x000fe2000fffe0ff */
[----:B------:R-:W-:Y:S04]  /*5420*/  @P3 R2UR UR60, R28 ;  /* 0x000000001c3c32ca */ /* 0x000fe800000e0000 */
[----:B-1----:R-:W1:Y:S01]  /*5430*/  @!P1 LDC R0, c[0x0][0xb20] ;  /* 0x0002c800ff009b82 */ /* 0x002e620000000800 */
[----:B------:R-:W-:Y:S01]  /*5440*/  @!UP3 UPRMT UR22, UR22, 0x5410, URZ ;  /* 0x000054101616b896 */ /* 0x000fe200080000ff */
[----:B------:R-:W-:Y:S01]  /*5450*/  IMAD.U32 R19, RZ, RZ, UR8 ;  /* 0x00000008ff137e24 */ /* 0x000fe2000f8e00ff */
[----:B------:R-:W-:Y:S05]  /*5460*/  @!UP3 ULEA UR8, UR17, UR15, 0xc ;  /* 0x0000000f1108b291 */ /* 0x000fea000f8e60ff */
[----:B------:R-:W4:Y:S01]  /*5470*/  @!P1 LDC R3, c[0x0][0xb0c] ;  /* 0x0002c300ff039b82 */ /* 0x000f220000000800 */
[----:B------:R-:W-:Y:S01]  /*5480*/  IMAD.U32 R18, RZ, RZ, UR20 ;  /* 0x00000014ff127e24 */ /* 0x000fe2000f8e00ff */
[----:B------:R-:W-:Y:S01]  /*5490*/  UISETP.NE.AND UP6, UPT, UR18, 0x3, UPT ;  /* 0x000000031200788c */ /* 0x000fe2000bfc5270 */
[----:B------:R-:W-:Y:S01]  /*54a0*/  @!P4 R2UR UR25, R19 ;  /* 0x000000001319c2ca */ /* 0x000fe200000e0000 */
[----:B------:R-:W-:Y:S02]  /*54b0*/  @!UP3 UIADD3 UR8, UPT, UPT, UR8, 0x400, URZ ;  /* 0x000004000808b890 */ /* 0x000fe4000fffe0ff */
[----:B------:R-:W-:Y:S01]  /*54c0*/  @!P4 R2UR UR24, R18 ;  /* 0x000000001218c2ca */ /* 0x000fe200000e0000 */
[----:B------:R-:W-:Y:S01]  /*54d0*/  @!P4 IMAD.MOV.U32 R18, RZ, RZ, 0x1000 ;  /* 0x00001000ff12c424 */ /* 0x000fe200078e00ff */
[----:B------:R-:W-:Y:S02]  /*54e0*/  UPRMT UR21, UR45, 0x654, UR9 ;  /* 0x000006542d157896 */ /* 0x000fe40008000009 */
[----:B------:R-:W-:Y:S02]  /*54f0*/  USEL UR20, URZ, 0x1, UP6 ;  /* 0x00000001ff147887 */ /* 0x000fe4000b000000 */
[----:B------:R-:W-:Y:S04]  /*5500*/  USEL UR18, UR18, URZ, UP6 ;  /* 0x000000ff12127287 */ /* 0x000fe8000b000000 */
[----:B------:R-:W-:Y:S01]  /*5510*/  ULEA UR17, UR18, UR15, 0x3 ;  /* 0x0000000f12117291 */ /* 0x000fe2000f8e18ff */
[----:B------:R-:W-:Y:S02]  /*5520*/  LOP3.LUT R38, R38, UR20, RZ, 0x3c, !PT ;  /* 0x0000001426267c12 */ /* 0x000fe4000f8e3cff */
[----:B------:R1:W-:Y:S01]  /*5530*/  @!UP2 UTMALDG.4D.IM2COL [UR8], [UR24], UR22 ;  /* 0x000000081800a3b4 */ /* 0x0003e20008058016 */
[----:B------:R1:W-:Y:S01]  /*5540*/  @!P4 SYNCS.ARRIVE.TRANS64.RED.A0TR RZ, [UR19+0x1a0], R18 ;  /* 0x0001a012ffffc9a7 */ /* 0x0003e20008300413 */
[----:B------:R-:W-:Y:S02]  /*5550*/  SHF.L.U32 R12, R38, 0x1f, RZ ;  /* 0x0000001f260c7819 */ /* 0x000fe400000006ff */
[----:B----4-:R-:W-:Y:S01]  /*5560*/  @!P1 ISETP.NE.AND P2, PT, R3, 0x1, PT ;  /* 0x000000010300980c */ /* 0x010fe20003f45270 */
[C---:B--2---:R-:W-:Y:S01]  /*5570*/  @!P1 IMAD.HI.U32 R14, R13.reuse, R14, RZ ;  /* 0x0000000e0d0e9227 */ /* 0x044fe200078e00ff */
[----:B---3--:R-:W-:Y:S03]  /*5580*/  @!P1 ISETP.NE.AND P0, PT, R10, 0x1, PT ;  /* 0x000000010a00980c */ /* 0x008fe60003f05270 */
[C---:B------:R-:W-:Y:S01]  /*5590*/  @!P1 IMAD.HI.U32 R11, R8.reuse, R11, RZ ;  /* 0x0000000b080b9227 */ /* 0x040fe200078e00ff */
[----:B------:R-:W-:Y:S04]  /*55a0*/  @!P1 SHF.R.U32.HI R14, RZ, R15, R14 ;  /* 0x0000000fff0e9219 */ /* 0x000fe8000001160e */
[----:B-1----:R-:W-:Y:S01]  /*55b0*/  @!P1 SHF.R.U32.HI R9, RZ, R0, R11 ;  /* 0x00000000ff099219 */ /* 0x002fe2000001160b */
[----:B------:R-:W-:Y:S01]  /*55c0*/  SYNCS.ARRIVE.TRANS64.RED.A1T0 RZ, [UR21], RZ ;  /* 0x000000ffffff79a7 */ /* 0x000fe20008100415 */
[----:B------:R-:W-:Y:S02]  /*55d0*/  @!P1 SEL R14, R13, R14, !P2 ;  /* 0x0000000e0d0e9207 */ /* 0x000fe40005000000 */
[----:B------:R-:W-:Y:S01]  /*55e0*/  @!P1 SEL R9, R8, R9, !P0 ;  /* 0x0000000908099207 */ /* 0x000fe20004000000 */
[----:B------:R-:W1:Y:S04]  /*55f0*/  SYNCS.PHASECHK.TRANS64.TRYWAIT P5, [UR17+0x1b8], R12 ;  /* 0x0001b80cff0075a7 */ /* 0x000e6800080a1111 */
[----:B------:R-:W-:Y:S02]  /*5600*/  @!P1 IMAD.IADD R0, R9, 0x1, -R14 ;  /* 0x0000000109009824 */ /* 0x000fe400078e0a0e */
[----:B------:R-:W-:Y:S02]  /*5610*/  @!P1 IMAD.IADD R9, R14, 0x1, -R9 ;  /* 0x000000010e099824 */ /* 0x000fe400078e0a09 */
[----:B------:R-:W-:Y:S02]  /*5620*/  @!P1 IMAD R13, R0, R3, R13 ;  /* 0x00000003000d9224 */ /* 0x000fe400078e020d */
[----:B------:R-:W-:Y:S01]  /*5630*/  @!P1 IMAD R8, R9, R10, R8 ;  /* 0x0000000a09089224 */ /* 0x000fe200078e0208 */
[----:B-1----:R-:W-:Y:S06]  /*5640*/  @!P5 BRA `(.L_x_97) ;  /* 0x0000003400e0d947 */ /* 0x002fec0003800000 */
.L_x_210:
[----:B-1----:R-:W-:Y:S01]  /*5650*/  @!P4 IADD3 R3, P0, PT, R36, 0x580, RZ ;  /* 0x000005802403c810 */ /* 0x002fe20007f1e0ff */
[----:B------:R-:W-:Y:S01]  /*5660*/  VOTEU.ALL UP2, P4 ;  /* 0x0000000000ff7886 */ /* 0x000fe20002040000 */
[----:B------:R-:W-:Y:S01]  /*5670*/  VOTEU.ALL UP3, P4 ;  /* 0x0000000000ff7886 */ /* 0x000fe20002060000 */
[----:B------:R-:W-:Y:S01]  /*5680*/  LOP3.LUT R34, R34, 0x1, RZ, 0x3c, !PT ;  /* 0x0000000122227812 */ /* 0x000fe200078e3cff */
[----:B------:R-:W-:Y:S01]  /*5690*/  IMAD.IADD R18, R8, 0x1, R62 ;  /* 0x0000000108127824 */ /* 0x000fe200078e023e */
[----:B------:R-:W-:Y:S01]  /*56a0*/  @!P4 R2UR UR9, R3 ;  /* 0x000000000309c2ca */ /* 0x000fe200000e0000 */
[----:B------:R-:W-:Y:S01]  /*56b0*/  @!P4 IMAD.X R0, RZ, RZ, R37, P0 ;  /* 0x000000ffff00c224 */ /* 0x000fe200000e0625 */
[----:B------:R-:W-:Y:S01]  /*56c0*/  @!UP3 UPRMT UR19, URZ, 0x40, URZ ;  /* 0x00000040ff13b896 */ /* 0x000fe200080000ff */
[----:B------:R-:W-:Y:S01]  /*56d0*/  IMAD.IADD R19, R13, 0x1, R64 ;  /* 0x000000010d137824 */ /* 0x000fe200078e0240 */
[----:B------:R-:W-:Y:S02]  /*56e0*/  @!UP3 UIADD3 UR10, UPT, UPT, UR10, 0x20, URZ ;  /* 0x000000200a0ab890 */ /* 0x000fe4000fffe0ff */
[----:B------:R-:W-:Y:S01]  /*56f0*/  @!P4 R2UR UR8, R0 ;  /* 0x000000000008c2ca */ /* 0x000fe200000e0000 */
[----:B------:R-:W-:Y:S06]  /*5700*/  @!UP3 UPRMT UR21, UR19, 0x5410, URZ ;  /* 0x000054101315b896 */ /* 0x000fec00080000ff */
[----:B------:R-:W-:Y:S01]  /*5710*/  IMAD.U32 R10, RZ, RZ, UR9 ;  /* 0x00000009ff0a7e24 */ /* 0x000fe2000f8e00ff */
[----:B------:R-:W-:Y:S04]  /*5720*/  UIADD3 UR9, UPT, UPT, UR17, 0x1a0, URZ ;  /* 0x000001a011097890 */ /* 0x000fe8000fffe0ff */
[----:B------:R-:W-:Y:S01]  /*5730*/  @!P4 R2UR UR22, R10 ;  /* 0x000000000a16c2ca */ /* 0x000fe200000e0000 */
[----:B------:R-:W-:Y:S01]  /*5740*/  IMAD.U32 R11, RZ, RZ, UR8 ;  /* 0x00000008ff0b7e24 */ /* 0x000fe2000f8e00ff */
[----:B------:R-:W-:Y:S02]  /*5750*/  @!UP3 ULEA UR8, UR18, UR15, 0xc ;  /* 0x0000000f1208b291 */ /* 0x000fe4000f8e60ff */
[----:B------:R-:W-:Y:S02]  /*5760*/  UPRMT UR20, UR45, 0x654, UR9 ;  /* 0x000006542d147896 */ /* 0x000fe40008000009 */
[----:B------:R-:W-:Y:S01]  /*5770*/  @!P4 R2UR UR23, R11 ;  /* 0x000000000b17c2ca */ /* 0x000fe200000e0000 */
[----:B------:R-:W-:Y:S11]  /*5780*/  @!UP3 UIADD3 UR8, UPT, UPT, UR8, 0x400, URZ ;  /* 0x000004000808b890 */ /* 0x000ff6000fffe0ff */
[----:B------:R-:W-:Y:S01]  /*5790*/  @!UPT UIADD3 URZ, UPT, UPT, URZ, URZ, URZ ;  /* 0x000000fffffff290 */ /* 0x000fe2000fffe0ff */
[----:B------:R2:W-:Y:S01]  /*57a0*/  @!UP2 UTMALDG.4D.IM2COL [UR8], [UR22], UR21 ;  /* 0x000000081600a3b4 */ /* 0x0005e20008058015 */
[----:B------:R2:W-:Y:S01]  /*57b0*/  @!P4 SYNCS.ARRIVE.TRANS64.RED.A0TR RZ, [UR17+0x1a0], R25 ;  /* 0x0001a019ffffc9a7 */ /* 0x0005e20008300411 */
[----:B------:R-:W-:Y:S04]  /*57c0*/  UIADD3 UR17, UPT, UPT, UR18, 0x1, URZ ;  /* 0x0000000112117890 */ /* 0x000fe8000fffe0ff */
[----:B------:R-:W-:Y:S04]  /*57d0*/  UISETP.NE.AND UP2, UPT, UR17, 0x3, UPT ;  /* 0x000000031100788c */ /* 0x000fe8000bf45270 */
[----:B------:R-:W-:Y:S02]  /*57e0*/  USEL UR18, URZ, 0x1, UP2 ;  /* 0x00000001ff127887 */ /* 0x000fe40009000000 */
[----:B------:R-:W-:Y:S02]  /*57f0*/  USEL UR17, UR17, URZ, UP2 ;  /* 0x000000ff11117287 */ /* 0x000fe40009000000 */
[----:B------:R-:W-:Y:S02]  /*5800*/  UPLOP3.LUT UP2, UPT, UPT, UPT, UPT, 0x80, 0x8 ;  /* 0x000000000008789c */ /* 0x000fe40003f4f070 */
[----:B------:R-:W-:Y:S01]  /*5810*/  LOP3.LUT R38, R38, UR18, RZ, 0x3c, !PT ;  /* 0x0000001226267c12 */ /* 0x000fe2000f8e3cff */
[----:B------:R-:W-:Y:S01]  /*5820*/  SYNCS.ARRIVE.TRANS64.RED.A1T0 RZ, [UR20], RZ ;  /* 0x000000ffffff79a7 */ /* 0x000fe20008100414 */
[----:B------:R-:W-:Y:S07]  /*5830*/  @P3 BRA `(.L_x_98) ;  /* 0xfffffff400003947 */ /* 0x000fee000383ffff */
[----:B------:R-:W-:Y:S01]  /*5840*/  UIADD3 UR15, UPT, UPT, UR15, 0x1b8, URZ ;  /* 0x000001b80f0f7890 */ /* 0x000fe2000fffe0ff */
[----:B------:R-:W-:-:S03]  /*5850*/  SHF.L.U32 R3, R38, 0x1f, RZ ;  /* 0x0000001f26037819 */ /* 0x000fc600000006ff */
[----:B------:R-:W-:-:S09]  /*5860*/  ULEA UR4, UR17, UR15, 0x3 ;  /* 0x0000000f11047291 */ /* 0x000fd2000f8e18ff */
[----:B------:R-:W1:Y:S02]  /*5870*/  SYNCS.PHASECHK.TRANS64.TRYWAIT P0, [UR4], R3 ;  /* 0x00000003ff0075a7 */ /* 0x000e640008001104 */
[----:B-1----:R-:W-:Y:S05]  /*5880*/  @!P0 BRA `(.L_x_99) ;  /* 0x0000003400688947 */ /* 0x002fea0003800000 */
.L_x_212:
        /* <DEDUP_REMOVED lines=9> */
.L_x_214:
        /* <DEDUP_REMOVED lines=8> */
.L_x_101:
[----:B-1----:R1:W3:Y:S02]  /*59a0*/  SYNCS.PHASECHK.TRANS64.TRYWAIT P0, [R0+URZ], R3 ;  /* 0x00000003000075a7 */ /* 0x0022e400080011ff */
[----:B---3--:R-:W-:Y:S05]  /*59b0*/  @!P0 NANOSLEEP.SYNCS 0x989680 ;  /* 0x009896800000895d */ /* 0x008fea0003900000 */
[----:B------:R-:W3:Y:S02]  /*59c0*/  @!P0 SYNCS.PHASECHK.TRANS64 P0, [R0+URZ], R3 ;  /* 0x00000003000085a7 */ /* 0x000ee400080010ff */
[----:B--23--:R-:W-:Y:S05]  /*59d0*/  @P0 EXIT ;  /* 0x000000000000094d */ /* 0x00cfea0003800000 */
[----:B------:R-:W-:Y:S05]  /*59e0*/  BRA `(.L_x_101) ;  /* 0xfffffffc00ec7947 */ /* 0x000fea000383ffff */
.L_x_89:
[----:B------:R-:W-:-:S06]  /*59f0*/  UISETP.GE.AND UP1, UPT, UR4, 0x4, UPT ;  /* 0x000000040400788c */ /* 0x000fcc000bf26270 */
[----:B------:R-:W-:-:S13]  /*5a00*/  PLOP3.LUT P0, PT, PT, PT, UP1, 0x80, 0x8 ;  /* 0x000000000008781c */ /* 0x000fda0003f0f018 */
[----:B-1----:R-:W-:Y:S05]  /*5a10*/  @!P0 EXIT ;  /* 0x000000000000894d */ /* 0x002fea0003800000 */
[----:B------:R-:W-:Y:S01]  /*5a20*/  BAR.SYNC.DEFER_BLOCKING 0x6, 0xa0 ;  /* 0x0182800000007b1d */ /* 0x000fe20000010000 */
[C---:B------:R-:W-:Y:S01]  /*5a30*/  IMAD.SHL.U32 R7, R75.reuse, 0x20, RZ ;  /* 0x000000204b077824 */ /* 0x040fe200078e00ff */
[C---:B------:R-:W-:Y:S01]  /*5a40*/  LOP3.LUT P0, RZ, R75.reuse, 0x4, RZ, 0xc0, !PT ;  /* 0x000000044bff7812 */ /* 0x040fe2000780c0ff */
[C---:B------:R-:W-:Y:S01]  /*5a50*/  IMAD.SHL.U32 R74, R75.reuse, 0x10, RZ ;  /* 0x000000104b4a7824 */ /* 0x040fe200078e00ff */
[----:B------:R-:W-:Y:S01]  /*5a60*/  CS2R R72, SRZ ;  /* 0x0000000000487805 */ /* 0x000fe2000001ff00 */
[----:B------:R-:W-:Y:S01]  /*5a70*/  IMAD.SHL.U32 R3, R75, 0x4, RZ ;  /* 0x000000044b037824 */ /* 0x000fe200078e00ff */
[----:B------:R-:W-:Y:S02]  /*5a80*/  UMOV UR50, 0x400 ;  /* 0x0000040000327882 */ /* 0x000fe40000000000 */
[----:B------:R-:W1:Y:S01]  /*5a90*/  LDC R67, c[0x0][0x370] ;  /* 0x0000dc00ff437b82 */ /* 0x000e620000000800 */
[----:B------:R-:W-:Y:S01]  /*5aa0*/  ULEA UR50, UR45, UR50, 0x18 ;  /* 0x000000322d327291 */ /* 0x000fe2000f8ec0ff */
[----:B------:R-:W-:Y:S01]  /*5ab0*/  LOP3.LUT R0, R7, 0xc0, RZ, 0xc0, !PT ;  /* 0x000000c007007812 */ /* 0x000fe200078ec0ff */
[----:B------:R-:W-:Y:S01]  /*5ac0*/  IMAD.U32 R32, R75, 0x10000, RZ ;  /* 0x000100004b207824 */ /* 0x000fe200078e00ff */
[----:B------:R-:W-:Y:S01]  /*5ad0*/  LOP3.LUT R74, R74, 0x600, RZ, 0xc0, !PT ;  /* 0x000006004a4a7812 */ /* 0x000fe200078ec0ff */
[----:B------:R-:W-:Y:S01]  /*5ae0*/  IMAD.MOV.U32 R77, RZ, RZ, 0x10 ;  /* 0x00000010ff4d7424 */ /* 0x000fe200078e00ff */
[----:B------:R-:W-:Y:S01]  /*5af0*/  LOP3.LUT R3, R0, 0x18, R3, 0xf8, !PT ;  /* 0x0000001800037812 */ /* 0x000fe200078ef803 */
[----:B------:R-:W-:Y:S01]  /*5b00*/  IMAD.MOV.U32 R30, RZ, RZ, RZ ;  /* 0x000000ffff1e7224 */ /* 0x000fe200078e00ff */
[----:B------:R-:W2:Y:S01]  /*5b10*/  LDC R28, c[0x0][0xb0c] ;  /* 0x0002c300ff1c7b82 */ /* 0x000ea20000000800 */
[----:B------:R-:W-:Y:S01]  /*5b20*/  SHF.R.U32.HI R0, RZ, 0x1, R75 ;  /* 0x00000001ff007819 */ /* 0x000fe2000001164b */
[----:B------:R-:W3:Y:S01]  /*5b30*/  LDCU.64 UR58, c[0x0][0x348] ;  /* 0x00006900ff3a77ac */ /* 0x000ee20008000a00 */
[----:B------:R-:W-:-:S02]  /*5b40*/  LOP3.LUT R74, R74, 0x20, R7, 0xf8, !PT ;  /* 0x000000204a4a7812 */ /* 0x000fc400078ef807 */
[----:B------:R-:W-:Y:S01]  /*5b50*/  LOP3.LUT R3, R3, 0x8, R0, 0x78, !PT ;  /* 0x0000000803037812 */ /* 0x000fe200078e7800 */
[----:B------:R-:W4:Y:S01]  /*5b60*/  LDCU.64 UR36, c[0x0][0x888] ;  /* 0x00011100ff2477ac */ /* 0x000f220008000a00 */
[----:B------:R-:W-:Y:S01]  /*5b70*/  LOP3.LUT R74, R74, 0x100, R7, 0xf8, !PT ;  /* 0x000001004a4a7812 */ /* 0x000fe200078ef807 */
[----:B------:R-:W1:Y:S01]  /*5b80*/  LDC R65, c[0x0][0xb20] ;  /* 0x0002c800ff417b82 */ /* 0x000e620000000800 */
[----:B------:R-:W3:Y:S01]  /*5b90*/  LDS R4, [UR50+0x230] ;  /* 0x00023032ff047984 */ /* 0x000ee20008000800 */
[----:B------:R-:W-:Y:S01]  /*5ba0*/  LOP3.LUT R75, R75, 0x60, RZ, 0xc0, !PT ;  /* 0x000000604b4b7812 */ /* 0x000fe200078ec0ff */
[----:B------:R-:W1:Y:S01]  /*5bb0*/  LDCU.64 UR38, c[0x0][0x890] ;  /* 0x00011200ff2677ac */ /* 0x000e620008000a00 */
[----:B------:R-:W-:Y:S02]  /*5bc0*/  LOP3.LUT R74, R74, R3, RZ, 0xfc, !PT ;  /* 0x000000034a4a7212 */ /* 0x000fe400078efcff */
[----:B------:R-:W-:Y:S01]  /*5bd0*/  LOP3.LUT R32, R32, 0x600000, RZ, 0xc0, !PT ;  /* 0x0060000020207812 */ /* 0x000fe200078ec0ff */
[----:B------:R-:W1:Y:S01]  /*5be0*/  LDCU.64 UR46, c[0x0][0xa90] ;  /* 0x00015200ff2e77ac */ /* 0x000e620008000a00 */
[----:B------:R-:W1:Y:S01]  /*5bf0*/  LDC R27, c[0x0][0xb30] ;  /* 0x0002cc00ff1b7b82 */ /* 0x000e620000000800 */
[----:B------:R-:W-:Y:S01]  /*5c00*/  SEL R77, R77, 0xfffffff0, !P0 ;  /* 0xfffffff04d4d7807 */ /* 0x000fe20004000000 */
[----:B------:R-:W-:Y:S01]  /*5c10*/  UMOV UR54, 0x1 ;  /* 0x0000000100367882 */ /* 0x000fe20000000000 */
[----:B------:R-:W-:Y:S01]  /*5c20*/  UMOV UR57, URZ ;  /* 0x000000ff00397c82 */ /* 0x000fe20008000000 */
[----:B------:R-:W-:Y:S01]  /*5c30*/  UIADD3 UR55, UPT, UPT, UR50, 0x400, URZ ;  /* 0x0000040032377890 */ /* 0x000fe2000fffe0ff */
[----:B------:R-:W-:-:S03]  /*5c40*/  UMOV UR53, URZ ;  /* 0x000000ff00357c82 */ /* 0x000fc60008000000 */
[----:B------:R-:W1:Y:S01]  /*5c50*/  LDC.64 R56, c[0x0][0xb10] ;  /* 0x0002c400ff387b82 */ /* 0x000e620000000a00 */
[----:B------:R-:W-:-:S07]  /*5c60*/  UMOV UR52, URZ ;  /* 0x000000ff00347c82 */ /* 0x000fce0008000000 */
[----:B------:R-:W1:Y:S08]  /*5c70*/  LDC.64 R24, c[0x0][0xb18] ;  /* 0x0002c600ff187b82 */ /* 0x000e700000000a00 */
[----:B------:R-:W1:Y:S08]  /*5c80*/  LDC.64 R22, c[0x0][0xb28] ;  /* 0x0002ca00ff167b82 */ /* 0x000e700000000a00 */
[----:B------:R-:W1:Y:S01]  /*5c90*/  LDC.64 R54, c[0x0][0x8b0] ;  /* 0x00022c00ff367b82 */ /* 0x000e620000000a00 */
[C---:B---3--:R-:W-:Y:S01]  /*5ca0*/  VIADD R5, R4.reuse, 0x40 ;  /* 0x0000004004057836 */ /* 0x048fe20000000000 */
[----:B------:R-:W-:-:S04]  /*5cb0*/  LOP3.LUT R4, R4, 0xffff, RZ, 0xc0, !PT ;  /* 0x0000ffff04047812 */ /* 0x000fc800078ec0ff */
[----:B------:R-:W-:Y:S02]  /*5cc0*/  LOP3.LUT R5, R5, 0xffff, RZ, 0xc0, !PT ;  /* 0x0000ffff05057812 */ /* 0x000fe400078ec0ff */
[----:B------:R-:W3:Y:S03]  /*5cd0*/  LDC.64 R52, c[0x0][0x8a8] ;  /* 0x00022a00ff347b82 */ /* 0x000ee60000000a00 */
[----:B------:R1:W-:Y:S05]  /*5ce0*/  STL.64 [R1], R4 ;  /* 0x0000000401007387 */ /* 0x0003ea0000100a00 */
[----:B------:R-:W1:Y:S08]  /*5cf0*/  LDC.64 R60, c[0x0][0xa80] ;  /* 0x0002a000ff3c7b82 */ /* 0x000e700000000a00 */
[----:B------:R-:W1:Y:S08]  /*5d00*/  LDC.64 R58, c[0x0][0xa88] ;  /* 0x0002a200ff3a7b82 */ /* 0x000e700000000a00 */
[----:B--2-4-:R-:W1:Y:S02]  /*5d10*/  LDC R66, c[0x0][0x374] ;  /* 0x0000dd00ff427b82 */ /* 0x014e640000000800 */
.L_x_132:
[----:B------:R-:W-:Y:S04]  /*5d20*/  SHF.L.U32 R3, R72, 0x1f, RZ ;  /* 0x0000001f48037819 */ /* 0x000fe800000006ff */
[----:B------:R-:W2:Y:S02]  /*5d30*/  SYNCS.PHASECHK.TRANS64.TRYWAIT P0, [UR50+0x1e0], R3 ;  /* 0x0001e003ff0075a7 */ /* 0x000ea40008001132 */
[----:B-12---:R-:W-:Y:S05]  /*5d40*/  @!P0 BRA `(.L_x_102) ;  /* 0x0000003000688947 */ /* 0x006fea0003800000 */
.L_x_216:
[----:B------:R-:W4:Y:S01]  /*5d50*/  LDC.64 R12, c[0x0][0xb10] ;  /* 0x0002c400ff0c7b82 */ /* 0x000f220000000a00 */
[----:B------:R-:W3:Y:S01]  /*5d60*/  LDS.128 R36, [UR50+0x220] ;  /* 0x00022032ff247984 */ /* 0x000ee20008000c00 */
[----:B------:R-:W-:Y:S01]  /*5d70*/  UIADD3 UR4, UPT, UPT, UR50, 0x1e8, URZ ;  /* 0x000001e832047890 */ /* 0x000fe2000fffe0ff */
[----:B--2---:R-:W-:Y:S01]  /*5d80*/  IMAD R0, R30, 0x4, R1 ;  /* 0x000000041e007824 */ /* 0x004fe200078e0201 */
[----:B-1----:R-:W-:Y:S04]  /*5d90*/  ISETP.NE.AND P1, PT, R27, 0x1, PT ;  /* 0x000000011b00780c */ /* 0x002fe80003f25270 */
[----:B------:R-:W1:Y:S01]  /*5da0*/  LDC.64 R10, c[0x0][0xb18] ;  /* 0x0002c600ff0a7b82 */ /* 0x000e620000000a00 */
[----:B------:R-:W-:Y:S01]  /*5db0*/  UPRMT UR4, URZ, 0x654, UR4 ;  /* 0x00000654ff047896 */ /* 0x000fe20008000004 */
[----:B------:R-:W-:Y:S01]  /*5dc0*/  ISETP.GE.AND P0, PT, R26, 0x1, PT ;  /* 0x000000011a00780c */ /* 0x000fe20003f06270 */
[----:B------:R-:W-:Y:S01]  /*5dd0*/  @!PT LDS RZ, [RZ] ;  /* 0x00000000fffff984 */ /* 0x000fe20000000800 */
[----:B------:R-:W-:Y:S01]  /*5de0*/  @!PT LDS RZ, [RZ] ;  /* 0x00000000fffff984 */ /* 0x000fe20000000800 */
[----:B------:R-:W-:Y:S01]  /*5df0*/  @!PT LDS RZ, [RZ] ;  /* 0x00000000fffff984 */ /* 0x000fe20000000800 */
[----:B------:R-:W-:Y:S01]  /*5e00*/  @!PT LDS RZ, [RZ] ;  /* 0x00000000fffff984 */ /* 0x000fe20000000800 */
[----:B------:R2:W-:Y:S06]  /*5e10*/  MEMBAR.ALL.CTA ;  /* 0x0000000000007992 */ /* 0x0005ec0000008000 */
[----:B--2---:R-:W2:Y:S01]  /*5e20*/  FENCE.VIEW.ASYNC.S ;  /* 0x00000000000073c6 */ /* 0x004ea20000000000 */
[----:B------:R-:W1:Y:S08]  /*5e30*/  @!P1 LDC R14, c[0x0][0xb20] ;  /* 0x0002c800ff0e9b82 */ /* 0x000e700000000800 */
[----:B------:R-:W1:Y:S01]  /*5e40*/  @!P1 LDC R9, c[0x0][0xb0c] ;  /* 0x0002c300ff099b82 */ /* 0x000e620000000800 */
[----:B--2---:R-:W-:Y:S01]  /*5e50*/  SYNCS.ARRIVE.TRANS64.RED.A1T0 RZ, [UR4], RZ ;  /* 0x000000ffffff79a7 */ /* 0x004fe20008100404 */
[----:B------:R2:W5:Y:S01]  /*5e60*/  LDL R17, [R0] ;  /* 0x0000000000117983 */ /* 0x0005620000100800 */
[----:B---3--:R-:W-:Y:S04]  /*5e70*/  LOP3.LUT P4, RZ, R38, 0x1, RZ, 0xc0, !PT ;  /* 0x0000000126ff7812 */ /* 0x008fe8000788c0ff */
[----:B------:R-:W-:Y:S09]  /*5e80*/  P2R R78, PR, RZ, 0x10 ;  /* 0x00000010ff4e7803 */ /* 0x000ff20000000000 */
[----:B------:R-:W-:Y:S02]  /*5e90*/  @P4 MOV R31, R36 ;  /* 0x00000024001f4202 */ /* 0x000fe40000000f00 */
[----:B------:R-:W-:Y:S01]  /*5ea0*/  @P4 LOP3.LUT R29, R37, 0xffff, RZ, 0xc0, !PT ;  /* 0x0000ffff251d4812 */ /* 0x000fe200078ec0ff */
[----:B--2-4-:R-:W-:Y:S06]  /*5eb0*/  @!P0 BRA `(.L_x_103) ;  /* 0x0000000000a48947 */ /* 0x014fec0003800000 */
[----:B------:R-:W-:Y:S01]  /*5ec0*/  IMAD.HI.U32 R20, R66, R25, RZ ;  /* 0x0000001942147227 */ /* 0x000fe200078e00ff */
[----:B------:R-:W-:Y:S02]  /*5ed0*/  ISETP.NE.AND P0, PT, R24, 0x1, PT ;  /* 0x000000011800780c */ /* 0x000fe40003f05270 */
[----:B------:R-:W-:Y:S01]  /*5ee0*/  ISETP.NE.AND P2, PT, R26, 0x1, PT ;  /* 0x000000011a00780c */ /* 0x000fe20003f45270 */
[-C--:B------:R-:W-:Y:S01]  /*5ef0*/  IMAD.HI.U32 R16, R67, R56.reuse, RZ ;  /* 0x0000003843107227 */ /* 0x080fe200078e00ff */
[----:B------:R-:W-:Y:S02]  /*5f00*/  SHF.R.U32.HI R21, RZ, R65, R20 ;  /* 0x00000041ff157219 */ /* 0x000fe40000011614 */
[----:B------:R-:W-:Y:S01]  /*5f10*/  ISETP.NE.AND P3, PT, R28, 0x1, PT ;  /* 0x000000011c00780c */ /* 0x000fe20003f65270 */
[----:B------:R-:W-:Y:S01]  /*5f20*/  IMAD.HI.U32 R40, R29, R25, RZ ;  /* 0x000000191d287227 */ /* 0x000fe200078e00ff */
[----:B------:R-:W-:Y:S02]  /*5f30*/  SHF.R.U32.HI R16, RZ, R57, R16 ;  /* 0x00000039ff107219 */ /* 0x000fe40000011610 */
[----:B------:R-:W-:Y:S01]  /*5f40*/  SEL R3, R66, R21, !P0 ;  /* 0x0000001542037207 */ /* 0x000fe20004000000 */
[----:B------:R-:W-:Y:S01]  /*5f50*/  IMAD.HI.U32 R34, R31, R56, RZ ;  /* 0x000000381f227227 */ /* 0x000fe200078e00ff */
[----:B------:R-:W-:Y:S03]  /*5f60*/  SEL R7, R67, R16, !P3 ;  /* 0x0000001043077207 */ /* 0x000fe60005800000 */
[-C--:B------:R-:W-:Y:S01]  /*5f70*/  IMAD.HI.U32 R16, R3, R22.reuse, RZ ;  /* 0x0000001603107227 */ /* 0x080fe200078e00ff */
[----:B------:R-:W-:Y:S03]  /*5f80*/  SHF.R.U32.HI R34, RZ, R57, R34 ;  /* 0x00000039ff227219 */ /* 0x000fe60000011622 */
[----:B------:R-:W-:Y:S01]  /*5f90*/  IMAD.HI.U32 R20, R7, R22, RZ ;  /* 0x0000001607147227 */ /* 0x000fe200078e00ff */
[----:B------:R-:W-:Y:S02]  /*5fa0*/  @P2 SHF.R.U32.HI R3, RZ, R23, R16 ;  /* 0x00000017ff032219 */ /* 0x000fe40000011610 */
[----:B------:R-:W-:Y:S02]  /*5fb0*/  SHF.R.U32.HI R16, RZ, R65, R40 ;  /* 0x00000041ff107219 */ /* 0x000fe40000011628 */
[----:B------:R-:W-:Y:S01]  /*5fc0*/  @P2 SHF.R.U32.HI R7, RZ, R23, R20 ;  /* 0x00000017ff072219 */ /* 0x000fe20000011614 */
[C---:B------:R-:W-:Y:S01]  /*5fd0*/  IMAD R2, R26.reuse, R3, RZ ;  /* 0x000000031a027224 */ /* 0x040fe200078e02ff */
[----:B------:R-:W-:Y:S02]  /*5fe0*/  SEL R5, R29, R16, !P0 ;  /* 0x000000101d057207 */ /* 0x000fe40004000000 */
[----:B------:R-:W-:Y:S01]  /*5ff0*/  SEL R3, R31, R34, !P3 ;  /* 0x000000221f037207 */ /* 0x000fe20005800000 */
[----:B------:R-:W-:Y:S01]  /*6000*/  IMAD R4, R26, R7, RZ ;  /* 0x000000071a047224 */ /* 0x000fe200078e02ff */
[C---:B------:R-:W-:Y:S01]  /*6010*/  ISETP.GE.AND P0, PT, R5.reuse, R2, PT ;  /* 0x000000020500720c */ /* 0x040fe20003f06270 */
[----:B------:R-:W-:Y:S03]  /*6020*/  IMAD.HI.U32 R6, R5, R22, RZ ;  /* 0x0000001605067227 */ /* 0x000fe600078e00ff */
[----:B------:R-:W-:Y:S01]  /*6030*/  ISETP.GE.OR P0, PT, R3, R4, P0 ;  /* 0x000000040300720c */ /* 0x000fe20000706670 */
[----:B------:R-:W-:Y:S01]  /*6040*/  IMAD.MOV R4, RZ, RZ, -R3 ;  /* 0x000000ffff047224 */ /* 0x000fe200078e0a03 */
[-C--:B------:R-:W-:Y:S03]  /*6050*/  SHF.R.U32.HI R6, RZ, R23.reuse, R6 ;  /* 0x00000017ff067219 */ /* 0x080fe60000011606 */
[----:B------:R-:W-:Y:S01]  /*6060*/  IMAD R31, R28, R4, R31 ;  /* 0x000000041c1f7224 */ /* 0x000fe200078e021f */
[----:B------:R-:W-:Y:S05]  /*6070*/  SEL R15, R5, R6, !P2 ;  /* 0x00000006050f7207 */ /* 0x000fea0005000000 */
[----:B------:R-:W-:Y:S02]  /*6080*/  IMAD.MOV R6, RZ, RZ, -R15 ;  /* 0x000000ffff067224 */ /* 0x000fe400078e0a0f */
[C---:B------:R-:W-:Y:S04]  /*6090*/  @!P0 IMAD.HI.U32 R2, R3.reuse, R22, RZ ;  /* 0x0000001603028227 */ /* 0x040fe800078e00ff */
[----:B------:R-:W-:Y:S01]  /*60a0*/  IMAD R6, R26, R6, R5 ;  /* 0x000000061a067224 */ /* 0x000fe200078e0205 */
[----:B------:R-:W-:Y:S04]  /*60b0*/  @!P0 SHF.R.U32.HI R2, RZ, R23, R2 ;  /* 0x00000017ff028219 */ /* 0x000fe80000011602 */
[----:B------:R-:W-:Y:S02]  /*60c0*/  @!P0 SEL R0, R3, R2, !P2 ;  /* 0x0000000203008207 */ /* 0x000fe40005000000 */
[----:B------:R-:W-:Y:S02]  /*60d0*/  IADD3 R2, PT, PT, -R5, RZ, RZ ;  /* 0x000000ff05027210 */ /* 0x000fe40007ffe1ff */
[----:B------:R-:W-:Y:S01]  /*60e0*/  @!P0 IADD3 R8, PT, PT, R15, -R0, RZ ;  /* 0x800000000f088210 */ /* 0x000fe20007ffe0ff */
[----:B------:R-:W-:Y:S02]  /*60f0*/  @!P0 IMAD R0, R7, R6, R0 ;  /* 0x0000000607008224 */ /* 0x000fe400078e0200 */
[----:B------:R-:W-:Y:S02]  /*6100*/  IMAD R29, R24, R2, R29 ;  /* 0x00000002181d7224 */ /* 0x000fe400078e021d */
[----:B------:R-:W-:Y:S02]  /*6110*/  @!P0 IMAD R5, R8, R26, R3 ;  /* 0x0000001a08058224 */ /* 0x000fe400078e0203 */
[----:B------:R-:W-:Y:S04]  /*6120*/  @!P0 IMAD.MOV.U32 R3, RZ, RZ, R0 ;  /* 0x000000ffff038224 */ /* 0x000fe800078e0000 */
[----:B------:R-:W-:Y:S02]  /*6130*/  IMAD R31, R3, R28, R31 ;  /* 0x0000001c031f7224 */ /* 0x000fe400078e021f */
[----:B------:R-:W-:Y:S07]  /*6140*/  IMAD R29, R5, R24, R29 ;  /* 0x00000018051d7224 */ /* 0x000fee00078e021d */
.L_x_103:
[----:B-1----:R-:W-:Y:S01]  /*6150*/  @!P1 ISETP.NE.AND P0, PT, R10, 0x1, PT ;  /* 0x000000010a00980c */ /* 0x002fe20003f05270 */
[----:B------:R-:W-:Y:S01]  /*6160*/  @!P1 IMAD.HI.U32 R0, R31, R12, RZ ;  /* 0x0000000c1f009227 */ /* 0x000fe200078e00ff */
[----:B------:R-:W-:Y:S01]  /*6170*/  @!P1 ISETP.NE.AND P2, PT, R9, 0x1, PT ;  /* 0x000000010900980c */ /* 0x000fe20003f45270 */
[----:B------:R-:W-:Y:S01]  /*6180*/  ULOP3.LUT UP0, URZ, UR55, 0x1b0, URZ, 0xc0, !UPT ;  /* 0x000001b037ff7892 */ /* 0x000fe2000f80c0ff */
[----:B------:R-:W-:Y:S01]  /*6190*/  @P4 SHF.R.U32.HI R36, RZ, 0x10, R37 ;  /* 0x00000010ff244819 */ /* 0x000fe20000011625 */
[----:B------:R-:W-:Y:S01]  /*61a0*/  @!P1 IMAD.HI.U32 R3, R29, R11, RZ ;  /* 0x0000000b1d039227 */ /* 0x000fe200078e00ff */
[----:B------:R-:W-:Y:S02]  /*61b0*/  @!P1 SHF.R.U32.HI R0, RZ, R13, R0 ;  /* 0x0000000dff009219 */ /* 0x000fe40000011600 */
[----:B------:R-:W-:Y:S02]  /*61c0*/  R2UR UR41, R18 ;  /* 0x00000000122972ca */ /* 0x000fe400000e0000 */
[----:B------:R-:W-:Y:S02]  /*61d0*/  @!P1 SHF.R.U32.HI R2, RZ, R14, R3 ;  /* 0x0000000eff029219 */ /* 0x000fe40000011603 */
[----:B------:R-:W-:Y:S02]  /*61e0*/  @!P1 SEL R3, R31, R0, !P2 ;  /* 0x000000001f039207 */ /* 0x000fe40005000000 */
[----:B------:R-:W-:Y:S02]  /*61f0*/  @!P1 SEL R2, R29, R2, !P0 ;  /* 0x000000021d029207 */ /* 0x000fe40004000000 */
[----:B------:R-:W-:Y:S03]  /*6200*/  @P4 R2UR UR51, R36 ;  /* 0x00000000243342ca */ /* 0x000fe600000e0000 */
[----:B------:R-:W-:Y:S02]  /*6210*/  @!P1 IMAD.IADD R0, R2, 0x1, -R3 ;  /* 0x0000000102009824 */ /* 0x000fe400078e0a03 */
[----:B------:R-:W-:Y:S01]  /*6220*/  @!P1 IMAD.IADD R2, R3, 0x1, -R2 ;  /* 0x0000000103029824 */ /* 0x000fe200078e0a02 */
[----:B------:R-:W-:Y:S01]  /*6230*/  USHF.L.U32 UR41, UR41, 0x6, URZ ;  /* 0x0000000629297899 */ /* 0x000fe200080006ff */
[----:B------:R-:W-:Y:S02]  /*6240*/  @!P1 IMAD R31, R0, R9, R31 ;  /* 0x00000009001f9224 */ /* 0x000fe400078e021f */
[----:B------:R-:W-:Y:S01]  /*6250*/  @!P1 IMAD R29, R2, R10, R29 ;  /* 0x0000000a021d9224 */ /* 0x000fe200078e021d */
[----:B------:R-:W-:Y:S08]  /*6260*/  BRA.U !UP0, `(.L_x_104) ;  /* 0x00000001087c7547 */ /* 0x000ff0000b800000 */
[----:B------:R-:W1:Y:S01]  /*6270*/  LDCU.64 UR8, c[0x4][0x80] ;  /* 0x01001000ff0877ac */ /* 0x000e620008000a00 */
[----:B------:R-:W-:Y:S01]  /*6280*/  MOV R2, 0x0 ;  /* 0x0000000000027802 */ /* 0x000fe20000000f00 */
[----:B------:R-:W-:Y:S02]  /*6290*/  HFMA2 R12, -RZ, RZ, 0, 5.9604644775390625e-08 ;  /* 0x00000001ff0c7431 */ /* 0x000fe400000001ff */
[----:B------:R-:W-:Y:S01]  /*62a0*/  IMAD.MOV.U32 R8, RZ, RZ, 0x70 ;  /* 0x00000070ff087424 */ /* 0x000fe200078e00ff */
[----:B------:R2:W3:Y:S01]  /*62b0*/  LDC.64 R14, c[0x4][R2] ;  /* 0x01000000020e7b82 */ /* 0x0004e20000000a00 */
[----:B------:R-:W4:Y:S01]  /*62c0*/  LDCU.64 UR6, c[0x4][0x88] ;  /* 0x01001100ff0677ac */ /* 0x000f220008000a00 */
[----:B------:R-:W-:Y:S01]  /*62d0*/  IMAD.MOV.U32 R13, RZ, RZ, RZ ;  /* 0x000000ffff0d7224 */ /* 0x000fe200078e00ff */
[----:B------:R-:W2:Y:S01]  /*62e0*/  LDCU.64 UR4, c[0x4][0x8] ;  /* 0x01000100ff0477ac */ /* 0x000ea20008000a00 */
[----:B-1----:R-:W-:Y:S01]  /*62f0*/  MOV R5, UR9 ;  /* 0x0000000900057c02 */ /* 0x002fe20008000f00 */
[----:B------:R-:W-:Y:S01]  /*6300*/  IMAD.U32 R4, RZ, RZ, UR8 ;  /* 0x00000008ff047e24 */ /* 0x000fe2000f8e00ff */
[----:B----4-:R-:W-:Y:S01]  /*6310*/  MOV R7, UR7 ;  /* 0x0000000700077c02 */ /* 0x010fe20008000f00 */
[----:B------:R-:W-:Y:S01]  /*6320*/  IMAD.U32 R6, RZ, RZ, UR6 ;  /* 0x00000006ff067e24 */ /* 0x000fe2000f8e00ff */
[----:B--2---:R-:W-:Y:S01]  /*6330*/  MOV R11, UR5 ;  /* 0x00000005000b7c02 */ /* 0x004fe20008000f00 */
[----:B------:R-:W-:Y:S02]  /*6340*/  IMAD.U32 R10, RZ, RZ, UR4 ;  /* 0x00000004ff0a7e24 */ /* 0x000fe4000f8e00ff */
[----:B------:R-:W-:Y:S07]  /*6350*/  LEPC R20, `(.L_x_105) ;  /* 0x000000001014794e */ /* 0x000fee0000000000 */
[----:B---3-5:R-:W-:Y:S05]  /*6360*/  CALL.ABS.NOINC R14 ;  /* 0x000000000e007343 */ /* 0x028fea0003c00000 */
.L_x_105:
[----:B------:R-:W1:Y:S01]  /*6370*/  LDCU.64 UR8, c[0x4][0x80] ;  /* 0x01001000ff0877ac */ /* 0x000e620008000a00 */
[----:B------:R-:W2:Y:S01]  /*6380*/  LDC.64 R2, c[0x4][R2] ;  /* 0x0100000002027b82 */ /* 0x000ea20000000a00 */
[----:B------:R-:W-:Y:S02]  /*6390*/  HFMA2 R12, -RZ, RZ, 0, 5.9604644775390625e-08 ;  /* 0x00000001ff0c7431 */ /* 0x000fe400000001ff */
[----:B------:R-:W-:Y:S02]  /*63a0*/  IMAD.MOV.U32 R8, RZ, RZ, 0x70 ;  /* 0x00000070ff087424 */ /* 0x000fe400078e00ff */
[----:B------:R-:W-:Y:S01]  /*63b0*/  IMAD.MOV.U32 R13, RZ, RZ, RZ ;  /* 0x000000ffff0d7224 */ /* 0x000fe200078e00ff */
[----:B------:R-:W3:Y:S01]  /*63c0*/  LDCU.64 UR6, c[0x4][0x88] ;  /* 0x01001100ff0677ac */ /* 0x000ee20008000a00 */
[----:B------:R-:W4:Y:S01]  /*63d0*/  LDCU.64 UR4, c[0x4][0x8] ;  /* 0x01000100ff0477ac */ /* 0x000f220008000a00 */
[----:B-1----:R-:W-:Y:S02]  /*63e0*/  MOV R4, UR8 ;  /* 0x0000000800047c02 */ /* 0x002fe40008000f00 */
[----:B------:R-:W-:Y:S02]  /*63f0*/  MOV R5, UR9 ;  /* 0x0000000900057c02 */ /* 0x000fe40008000f00 */
[----:B---3--:R-:W-:Y:S01]  /*6400*/  MOV R7, UR7 ;  /* 0x0000000700077c02 */ /* 0x008fe20008000f00 */
[----:B------:R-:W-:Y:S01]  /*6410*/  IMAD.U32 R6, RZ, RZ, UR6 ;  /* 0x00000006ff067e24 */ /* 0x000fe2000f8e00ff */
[----:B----4-:R-:W-:Y:S01]  /*6420*/  MOV R11, UR5 ;  /* 0x00000005000b7c02 */ /* 0x010fe20008000f00 */
[----:B------:R-:W-:Y:S02]  /*6430*/  IMAD.U32 R10, RZ, RZ, UR4 ;  /* 0x00000004ff0a7e24 */ /* 0x000fe4000f8e00ff */
[----:B------:R-:W-:Y:S07]  /*6440*/  LEPC R20, `(.L_x_104) ;  /* 0x000000001014794e */ /* 0x000fee0000000000 */
[----:B--2---:R-:W-:Y:S05]  /*6450*/  CALL.ABS.NOINC R2 ;  /* 0x0000000002007343 */ /* 0x004fea0003c00000 */
.L_x_104:
[----:B------:R-:W-:Y:S01]  /*6460*/  ISETP.NE.U32.AND P4, PT, R54, RZ, PT ;  /* 0x000000ff3600720c */ /* 0x000fe20003f85070 */
[----:B------:R-:W-:Y:S01]  /*6470*/  UISETP.NE.AND UP2, UPT, UR56, URZ, UPT ;  /* 0x000000ff3800728c */ /* 0x000fe2000bf45270 */
[----:B------:R-:W-:Y:S01]  /*6480*/  ISETP.NE.U32.AND P2, PT, RZ, UR36, PT ;  /* 0x00000024ff007c0c */ /* 0x000fe2000bf45070 */
[----:B------:R-:W-:Y:S01]  /*6490*/  UISETP.NE.U32.AND UP1, UPT, UR38, URZ, UPT ;  /* 0x000000ff2600728c */ /* 0x000fe2000bf25070 */
[----:B------:R-:W-:Y:S01]  /*64a0*/  ISETP.NE.AND.EX P4, PT, R55, RZ, PT, P4 ;  /* 0x000000ff3700720c */ /* 0x000fe20003f85340 */
[----:B------:R-:W-:Y:S01]  /*64b0*/  UPLOP3.LUT UP0, UPT, UPT, UPT, UPT, 0x40, 0x4 ;  /* 0x000000000004789c */ /* 0x000fe20003f0e870 */
[----:B------:R-:W-:Y:S01]  /*64c0*/  ISETP.NE.AND.EX P2, PT, RZ, UR37, PT, P2 ;  /* 0x00000025ff007c0c */ /* 0x000fe2000bf45320 */
[----:B------:R-:W-:Y:S01]  /*64d0*/  UISETP.NE.AND.EX UP1, UPT, UR39, URZ, UPT, UP1 ;  /* 0x000000ff2700728c */ /* 0x000fe2000bf25310 */
[----:B------:R-:W-:Y:S04]  /*64e0*/  PLOP3.LUT P1, PT, PT, PT, UP2, 0x80, 0x8 ;  /* 0x000000000008781c */ /* 0x000fe80003f2f028 */
[----:B------:R-:W-:Y:S06]  /*64f0*/  @UP2 UPLOP3.LUT UP0, UPT, UPT, UPT, UP1, 0x80, 0x8 ;  /* 0x000000000008289c */ /* 0x000fec0003f0f010 */
[----:B------:R-:W-:Y:S01]  /*6500*/  PLOP3.LUT P0, PT, PT, PT, UP0, 0x80, 0x8 ;  /* 0x000000000008781c */ /* 0x000fe20003f0f008 */
[----:B------:R-:W-:Y:S01]  /*6510*/  @!UPT UIADD3 URZ, UPT, UPT, URZ, URZ, URZ ;  /* 0x000000fffffff290 */ /* 0x000fe2000fffe0ff */
[----:B------:R-:W-:Y:S11]  /*6520*/  BRA.U !UP1, `(.L_x_106) ;  /* 0x0000000109387547 */ /* 0x000ff6000b800000 */
[----:B------:R-:W-:Y:S01]  /*6530*/  UISETP.NE.U32.AND UP0, UPT, UR36, URZ, UPT ;  /* 0x000000ff2400728c */ /* 0x000fe2000bf05070 */
[----:B------:R-:W-:Y:S02]  /*6540*/  HFMA2 R0, -RZ, RZ, 0, 5.9604644775390625e-08 ;  /* 0x00000001ff007431 */ /* 0x000fe400000001ff */
[----:B------:R-:W-:Y:S01]  /*6550*/  IMAD.MOV.U32 R63, RZ, RZ, 0x1 ;  /* 0x00000001ff3f7424 */ /* 0x000fe200078e00ff */
[----:B------:R-:W-:Y:S06]  /*6560*/  UISETP.NE.AND.EX UP0, UPT, UR37, URZ, UPT, UP0 ;  /* 0x000000ff2500728c */ /* 0x000fec000bf05300 */
[----:B------:R-:W-:Y:S05]  /*6570*/  PLOP3.LUT P3, PT, PT, PT, UP0, 0x80, 0x8 ;  /* 0x000000000008781c */ /* 0x000fea0003f6f008 */
[----:B------:R-:W1:Y:S01]  /*6580*/  @UP0 LDCU.64 UR6, c[0x0][0x888] ;  /* 0x00011100ff0607ac */ /* 0x000e620008000a00 */
[----:B------:R-:W-:Y:S07]  /*6590*/  @UP0 UIMAD UR4, UR60, UR38, URZ ;  /* 0x000000263c0402a4 */ /* 0x000fee000f8e02ff */
[----:B------:R-:W-:Y:S01]  /*65a0*/  @!P3 PRMT R63, R0, 0x7610, R63 ;  /* 0x00007610003fb816 */ /* 0x000fe2000000003f */
[----:B-1----:R-:W-:Y:S03]  /*65b0*/  @UP0 UIMAD.WIDE UR6, UR4, 0x4, UR6 ;  /* 0x00000004040608a5 */ /* 0x002fe6000f8e0206 */
[----:B------:R-:W1:Y:S03]  /*65c0*/  @!UP0 LDCU UR4, c[0x0][0x880] ;  /* 0x00011000ff0487ac */ /* 0x000e660008000800 */
[----:B------:R-:W-:Y:S01]  /*65d0*/  IMAD.U32 R2, RZ, RZ, UR6 ;  /* 0x00000006ff027e24 */ /* 0x000fe2000f8e00ff */
[----:B------:R-:W-:Y:S05]  /*65e0*/  MOV R3, UR7 ;  /* 0x0000000700037c02 */ /* 0x000fea0008000f00 */
[----:B-----5:R2:W5:Y:S02]  /*65f0*/  @P3 LDG.E R35, desc[UR48][R2.64] ;  /* 0x0000003002233981 */ /* 0x020564000c1e1900 */
[----:B-12---:R-:W-:Y:S02]  /*6600*/  @!P3 IMAD.U32 R35, RZ, RZ, UR4 ;  /* 0x00000004ff23be24 */ /* 0x006fe4000f8e00ff */
.L_x_106:
[----:B------:R-:W-:Y:S05]  /*6610*/  @!P4 BRA `(.L_x_107) ;  /* 0x000000000020c947 */ /* 0x000fea0003800000 */
[----:B------:R-:W-:Y:S04]  /*6620*/  ISETP.NE.U32.AND P3, PT, R52, RZ, PT ;  /* 0x000000ff3400720c */ /* 0x000fe80003f65070 */
[----:B------:R-:W-:Y:S11]  /*6630*/  ISETP.NE.AND.EX P3, PT, R53, RZ, PT, P3 ;  /* 0x000000ff3500720c */ /* 0x000ff60003f65330 */
[----:B------:R-:W-:Y:S02]  /*6640*/  @!UPT UIADD3 URZ, UPT, UPT, URZ, URZ, URZ ;  /* 0x000000fffffff290 */ /* 0x000fe4000fffe0ff */
[----:B------:R-:W1:Y:S01]  /*6650*/  @P3 LDC.64 R2, c[0x0][0x8a8] ;  /* 0x00022a00ff023b82 */ /* 0x000e620000000a00 */
[----:B------:R-:W-:Y:S04]  /*6660*/  @P3 IMAD R0, R54, UR60, RZ ;  /* 0x0000003c36003c24 */ /* 0x000fe8000f8e02ff */
[----:B-1----:R-:W-:Y:S05]  /*6670*/  @P3 IMAD.WIDE R2, R0, 0x4, R2 ;  /* 0x0000000400023825 */ /* 0x002fea00078e0202 */
[----:B-----5:R1:W5:Y:S02]  /*6680*/  @P3 LDG.E R33, desc[UR48][R2.64] ;  /* 0x0000003002213981 */ /* 0x020364000c1e1900 */
[----:B-1----:R-:W2:Y:S02]  /*6690*/  @!P3 LDC R33, c[0x0][0x8a0] ;  /* 0x00022800ff21bb82 */ /* 0x002ea40000000800 */
.L_x_107:
[----:B-----5:R-:W-:Y:S01]  /*66a0*/  FSETP.NEU.AND P3, PT, R35, RZ, PT ;  /* 0x000000ff2300720b */ /* 0x020fe20003f6d000 */
[----:B------:R-:W-:Y:S01]  /*66b0*/  ULOP3.LUT UR4, UR54, 0x1, URZ, 0x3c, !UPT ;  /* 0x0000000136047892 */ /* 0x000fe2000f8e3cff */
[----:B------:R-:W-:Y:S01]  /*66c0*/  SEL R5, RZ, 0xffffffff, P2 ;  /* 0xffffffffff057807 */ /* 0x000fe20001000000 */
[----:B------:R-:W-:Y:S01]  /*66d0*/  IMAD.SHL.U32 R81, R19, 0x40, RZ ;  /* 0x0000004013517824 */ /* 0x000fe200078e00ff */
[----:B------:R-:W-:Y:S01]  /*66e0*/  @P1 LOP3.LUT P2, RZ, R63, 0xff, RZ, 0xc0, !PT ;  /* 0x000000ff3fff1812 */ /* 0x000fe2000784c0ff */
[----:B------:R-:W-:Y:S01]  /*66f0*/  BSSY B1, `(.L_x_108) ;  /* 0x0000044000017945 */ /* 0x000fe20003800000 */
[----:B------:R-:W-:Y:S01]  /*6700*/  @P1 SEL R2, RZ, 0xffffffff, P3 ;  /* 0xffffffffff021807 */ /* 0x000fe20001800000 */
[----:B------:R-:W-:Y:S01]  /*6710*/  IMAD.U32 R39, RZ, RZ, UR4 ;  /* 0x00000004ff277e24 */ /* 0x000fe2000f8e00ff */
[----:B------:R-:W-:Y:S01]  /*6720*/  LEA R84, R30, UR50, 0x3 ;  /* 0x000000321e547c11 */ /* 0x000fe2000f8e18ff */
[----:B------:R-:W-:Y:S01]  /*6730*/  IMAD.HI.U32 R7, R81, R61, RZ ;  /* 0x0000003d51077227 */ /* 0x000fe200078e00ff */
[----:B------:R-:W-:Y:S02]  /*6740*/  @P0 SEL R2, R5, R2, !P2 ;  /* 0x0000000205020207 */ /* 0x000fe40005000000 */
[----:B------:R-:W-:Y:S01]  /*6750*/  SHF.L.U32 R3, R73, 0x1f, RZ ;  /* 0x0000001f49037819 */ /* 0x000fe200000006ff */
[----:B------:R-:W-:Y:S01]  /*6760*/  IMAD.MOV.U32 R86, RZ, RZ, 0x1 ;  /* 0x00000001ff567424 */ /* 0x000fe200078e00ff */
[----:B------:R-:W-:Y:S01]  /*6770*/  @P1 LOP3.LUT R2, R2, 0x1, RZ, 0xc0, !PT ;  /* 0x0000000102021812 */ /* 0x000fe200078ec0ff */
[----:B------:R-:W-:Y:S01]  /*6780*/  IMAD.IADD R34, R32, 0x1, R17 ;  /* 0x0000000120227824 */ /* 0x000fe200078e0211 */
[----:B------:R-:W-:Y:S01]  /*6790*/  ISETP.NE.AND P2, PT, R60, 0x1, PT ;  /* 0x000000013c00780c */ /* 0x000fe20003f45270 */
[----:B------:R-:W-:Y:S01]  /*67a0*/  IMAD.U32 R85, RZ, RZ, UR57 ;  /* 0x00000039ff557e24 */ /* 0x000fe2000f8e00ff */
[----:B------:R-:W-:Y:S01]  /*67b0*/  ISETP.NE.U32.OR P5, PT, R2, 0x1, !P1 ;  /* 0x000000010200780c */ /* 0x000fe20004fa5470 */
[----:B------:R-:W-:Y:S01]  /*67c0*/  IMAD.U32 R2, RZ, RZ, UR57 ;  /* 0x00000039ff027e24 */ /* 0x000fe2000f8e00ff */
[----:B------:R-:W-:Y:S02]  /*67d0*/  ISETP.NE.AND P4, PT, R59, 0x1, PT ;  /* 0x000000013b00780c */ /* 0x000fe40003f85270 */
[----:B------:R-:W-:Y:S02]  /*67e0*/  CS2R R50, SRZ ;  /* 0x0000000000327805 */ /* 0x000fe4000001ff00 */
[----:B------:R-:W-:Y:S02]  /*67f0*/  P2R R83, PR, RZ, 0x20 ;  /* 0x00000020ff537803 */ /* 0x000fe40000000000 */
[----:B------:R-:W-:Y:S02]  /*6800*/  CS2R R48, SRZ ;  /* 0x0000000000307805 */ /* 0x000fe4000001ff00 */
[----:B------:R-:W-:Y:S02]  /*6810*/  LEA R0, R2, UR50, 0x3 ;  /* 0x0000003202007c11 */ /* 0x000fe4000f8e18ff */
[----:B------:R-:W-:Y:S02]  /*6820*/  CS2R R42, SRZ ;  /* 0x00000000002a7805 */ /* 0x000fe4000001ff00 */
[----:B------:R-:W-:Y:S02]  /*6830*/  SHF.R.U32.HI R2, RZ, R58, R7 ;  /* 0x0000003aff027219 */ /* 0x000fe40000011607 */
[----:B------:R-:W-:Y:S02]  /*6840*/  CS2R R40, SRZ ;  /* 0x0000000000287805 */ /* 0x000fe4000001ff00 */
[----:B------:R-:W-:Y:S02]  /*6850*/  SEL R79, R81, R2, !P2 ;  /* 0x00000002514f7207 */ /* 0x000fe40005000000 */
[----:B------:R-:W-:Y:S02]  /*6860*/  @P5 SHF.L.U32 R9, R39, 0x1f, RZ ;  /* 0x0000001f27095819 */ /* 0x000fe400000006ff */
[----:B------:R-:W-:Y:S01]  /*6870*/  PLOP3.LUT P2, PT, PT, PT, UP1, 0x80, 0x8 ;  /* 0x000000000008781c */ /* 0x000fe20003f4f018 */
[----:B------:R-:W-:Y:S01]  /*6880*/  IMAD.HI.U32 R80, R79, UR46, RZ ;  /* 0x0000002e4f507c27 */ /* 0x000fe2000f8e00ff */
[----:B------:R-:W1:Y:S02]  /*6890*/  @P5 SYNCS.PHASECHK.TRANS64.TRYWAIT P1, [R0+URZ+0x1a0], R9 ;  /* 0x0001a009000055a7 */ /* 0x000e6400080211ff */
[----:B------:R-:W-:Y:S02]  /*68a0*/  SEL R2, RZ, 0xffffffff, P3 ;  /* 0xffffffffff027807 */ /* 0x000fe40001800000 */
[----:B------:R-:W-:Y:S02]  /*68b0*/  LOP3.LUT P3, R82, R63, 0xff, RZ, 0xc0, !PT ;  /* 0x000000ff3f527812 */ /* 0x000fe4000786c0ff */
[----:B------:R-:W-:Y:S04]  /*68c0*/  SHF.R.U32.HI R80, RZ, UR47, R80 ;  /* 0x0000002fff507c19 */ /* 0x000fe80008011650 */
[----:B------:R-:W-:Y:S02]  /*68d0*/  SEL R80, R79, R80, !P4 ;  /* 0x000000504f507207 */ /* 0x000fe40006000000 */
[----:B------:R-:W-:Y:S01]  /*68e0*/  @P2 SEL R2, R5, R2, !P3 ;  /* 0x0000000205022207 */ /* 0x000fe20005800000 */
[----:B------:R-:W-:Y:S02]  /*68f0*/  IMAD.MOV R5, RZ, RZ, -R79 ;  /* 0x000000ffff057224 */ /* 0x000fe400078e0a4f */
[----:B------:R-:W-:Y:S01]  /*6900*/  IMAD.MOV R4, RZ, RZ, -R80 ;  /* 0x000000ffff047224 */ /* 0x000fe200078e0a50 */
[----:B------:R3:W4:Y:S01]  /*6910*/  SYNCS.PHASECHK.TRANS64.TRYWAIT P0, [R84+URZ+0x1f0], R3 ;  /* 0x0001f003540075a7 */ /* 0x00072200080011ff */
[----:B------:R-:W-:Y:S01]  /*6920*/  LOP3.LUT R2, R2, 0x1, RZ, 0xc0, !PT ;  /* 0x0000000102027812 */ /* 0x000fe200078ec0ff */
[----:B------:R-:W-:Y:S02]  /*6930*/  IMAD R81, R60, R5, R81 ;  /* 0x000000053c517224 */ /* 0x000fe400078e0251 */
[----:B------:R-:W-:Y:S01]  /*6940*/  IMAD R79, R59, R4, R79 ;  /* 0x000000043b4f7224 */ /* 0x000fe200078e024f */
[----:B------:R-:W-:Y:S04]  /*6950*/  ISETP.NE.U32.AND P2, PT, R2, 0x1, PT ;  /* 0x000000010200780c */ /* 0x000fe80003f45070 */
[----:B------:R-:W-:Y:S02]  /*6960*/  P2R R87, PR, RZ, 0x4 ;  /* 0x00000004ff577803 */ /* 0x000fe40000000000 */
[----:B-1----:R-:W-:Y:S01]  /*6970*/  @P5 SEL R86, RZ, 0x1, !P1 ;  /* 0x00000001ff565807 */ /* 0x002fe20004800000 */
[----:B---3--:R-:W-:Y:S06]  /*6980*/  @!P5 BRA `(.L_x_109) ;  /* 0x000000000068d947 */ /* 0x008fec0003800000 */
[----:B------:R-:W-:Y:S01]  /*6990*/  HFMA2 R43, -RZ, RZ, 0, 0 ;  /* 0x00000000ff2b7431 */ /* 0x000fe200000001ff */
[----:B------:R-:W-:Y:S01]  /*69a0*/  ISETP.NE.AND P1, PT, R86, RZ, PT ;  /* 0x000000ff5600720c */ /* 0x000fe20003f25270 */
[----:B------:R-:W-:Y:S01]  /*69b0*/  IMAD.U32 R5, RZ, RZ, UR57 ;  /* 0x00000039ff057e24 */ /* 0x000fe2000f8e00ff */
[----:B------:R-:W-:Y:S11]  /*69c0*/  BSSY B0, `(.L_x_110) ;  /* 0x0000005000007945 */ /* 0x000ff60003800000 */
[----:B------:R-:W-:Y:S05]  /*69d0*/  @P1 BRA `(.L_x_111) ;  /* 0x00000000000c1947 */ /* 0x000fea0003800000 */
[----:B------:R-:W-:Y:S04]  /*69e0*/  SHF.L.U32 R7, R39, 0x1f, RZ ;  /* 0x0000001f27077819 */ /* 0x000fe800000006ff */
[----:B------:R-:W1:Y:S02]  /*69f0*/  SYNCS.PHASECHK.TRANS64.TRYWAIT P1, [R0+URZ+0x1a0], R7 ;  /* 0x0001a007000075a7 */ /* 0x000e6400080211ff */
[----:B-1----:R-:W-:Y:S05]  /*6a00*/  @!P1 BRA `(.L_x_112) ;  /* 0x0000002400509947 */ /* 0x002fea0003800000 */
.L_x_111:
[----:B------:R-:W-:Y:S05]  /*6a10*/  BSYNC B0 ;  /* 0x0000000000007941 */ /* 0x000fea0003800000 */
.L_x_110:
[----:B------:R-:W-:Y:S01]  /*6a20*/  ISETP.NE.AND P1, PT, R87, RZ, PT ;  /* 0x000000ff5700720c */ /* 0x000fe20003f25270 */
[----:B------:R-:W-:Y:S01]  /*6a30*/  IMAD.MOV.U32 R42, RZ, RZ, RZ ;  /* 0x000000ffff2a7224 */ /* 0x000fe200078e00ff */
[----:B------:R-:W-:Y:S02]  /*6a40*/  CS2R R40, SRZ ;  /* 0x0000000000287805 */ /* 0x000fe4000001ff00 */
[----:B------:R-:W-:Y:S02]  /*6a50*/  CS2R R50, SRZ ;  /* 0x0000000000327805 */ /* 0x000fe4000001ff00 */
[----:B------:R-:W-:Y:S07]  /*6a60*/  CS2R R48, SRZ ;  /* 0x0000000000307805 */ /* 0x000fee000001ff00 */
[----:B-1----:R-:W-:Y:S01]  /*6a70*/  @P1 IMAD R0, R5, 0x800, R74 ;  /* 0x0000080005001824 */ /* 0x002fe200078e024a */
[----:B------:R-:W-:Y:S05]  /*6a80*/  @P1 WARPSYNC.ALL ;  /* 0x0000000000001948 */ /* 0x000fea0003800000 */
[----:B------:R-:W-:Y:S01]  /*6a90*/  @P1 LEA R2, R0, UR50, 0x1 ;  /* 0x0000003200021c11 */ /* 0x000fe2000f8e08ff */
[----:B------:R-:W-:Y:S04]  /*6aa0*/  UIADD3 UR5, UPT, UPT, UR57, 0x1, URZ ;  /* 0x0000000139057890 */ /* 0x000fe8000fffe0ff */
[----:B------:R1:W3:Y:S01]  /*6ab0*/  @P1 LDSM.16.M88.4 R40, [R2+0x400] ;  /* 0x000400000228183b */ /* 0x0002e20000000200 */
[----:B------:R-:W-:Y:S01]  /*6ac0*/  UISETP.NE.AND UP0, UPT, UR5, 0x3, UPT ;  /* 0x000000030500788c */ /* 0x000fe2000bf05270 */
[----:B------:R-:W-:Y:S03]  /*6ad0*/  @P1 IMAD R0, R77, 0x2, R2 ;  /* 0x000000024d001824 */ /* 0x000fe600078e0202 */
[----:B------:R-:W-:Y:S02]  /*6ae0*/  USEL UR4, URZ, 0x1, UP0 ;  /* 0x00000001ff047887 */ /* 0x000fe40008000000 */
[----:B------:R1:W1:Y:S01]  /*6af0*/  @P1 LDSM.16.M88.4 R48, [R0+0x400] ;  /* 0x000400000030183b */ /* 0x0002620000000200 */
[----:B------:R-:W-:Y:S03]  /*6b00*/  USEL UR5, UR5, URZ, UP0 ;  /* 0x000000ff05057287 */ /* 0x000fe60008000000 */
[----:B------:R-:W-:Y:S03]  /*6b10*/  LOP3.LUT R39, R39, UR4, RZ, 0x3c, !PT ;  /* 0x0000000427277c12 */ /* 0x000fe6000f8e3cff */
[----:B------:R-:W-:Y:S02]  /*6b20*/  IMAD.U32 R85, RZ, RZ, UR5 ;  /* 0x00000005ff557e24 */ /* 0x000fe4000f8e00ff */
.L_x_109:
[----:B------:R-:W-:Y:S05]  /*6b30*/  BSYNC B1 ;  /* 0x0000000000017941 */ /* 0x000fea0003800000 */
.L_x_108:
[----:B------:R-:W-:Y:S04]  /*6b40*/  SHF.R.U32.HI R5, RZ, 0x15, R34 ;  /* 0x00000015ff057819 */ /* 0x000fe80000011622 */
[----:B------:R-:W-:Y:S01]  /*6b50*/  LOP3.LUT P1, RZ, R5, 0x3, R76, 0x48, !PT ;  /* 0x0000000305ff7812 */ /* 0x000fe2000782484c */
[----:B------:R-:W-:Y:S01]  /*6b60*/  @!UPT UIADD3 URZ, UPT, UPT, URZ, URZ, URZ ;  /* 0x000000fffffff290 */ /* 0x000fe2000fffe0ff */
[----:B----4-:R-:W-:Y:S11]  /*6b70*/  @P0 BRA `(.L_x_113) ;  /* 0x0000000000080947 */ /* 0x010ff60003800000 */
[----:B------:R-:W4:Y:S02]  /*6b80*/  SYNCS.PHASECHK.TRANS64.TRYWAIT P0, [R84+URZ+0x1f0], R3 ;  /* 0x0001f003540075a7 */ /* 0x000f2400080011ff */
[----:B----4-:R-:W-:Y:S05]  /*6b90*/  @!P0 BRA `(.L_x_114) ;  /* 0x0000002400008947 */ /* 0x010fea0003800000 */
.L_x_113:
[----:B------:R-:W-:Y:S05]  /*6ba0*/  @!P1 BRA `(.L_x_115) ;  /* 0x0000000000409947 */ /* 0x000fea0003800000 */
[----:B------:R-:W5:Y:S01]  /*6bb0*/  LDCU.64 UR8, c[0x4][0x70] ;  /* 0x01000e00ff0877ac */ /* 0x000f620008000a00 */
[----:B----4-:R-:W-:Y:S01]  /*6bc0*/  MOV R3, 0x0 ;  /* 0x0000000000037802 */ /* 0x010fe20000000f00 */
[----:B------:R-:W-:Y:S02]  /*6bd0*/  HFMA2 R12, -RZ, RZ, 0, 5.9604644775390625e-08 ;  /* 0x00000001ff0c7431 */ /* 0x000fe400000001ff */
[----:B------:R-:W-:Y:S02]  /*6be0*/  IMAD.MOV.U32 R8, RZ, RZ, 0x192 ;  /* 0x00000192ff087424 */ /* 0x000fe400078e00ff */
[----:B------:R-:W-:Y:S01]  /*6bf0*/  IMAD.MOV.U32 R13, RZ, RZ, RZ ;  /* 0x000000ffff0d7224 */ /* 0x000fe200078e00ff */
[----:B------:R-:W4:Y:S01]  /*6c00*/  LDCU.64 UR6, c[0x4][0x78] ;  /* 0x01000f00ff0677ac */ /* 0x000f220008000a00 */
[----:B-1----:R-:W1:Y:S01]  /*6c10*/  LDC.64 R2, c[0x4][R3] ;  /* 0x0100000003027b82 */ /* 0x002e620000000a00 */
[----:B------:R-:W2:Y:S01]  /*6c20*/  LDCU.64 UR4, c[0x4][0x10] ;  /* 0x01000200ff0477ac */ /* 0x000ea20008000a00 */
[----:B-----5:R-:W-:Y:S01]  /*6c30*/  MOV R5, UR9 ;  /* 0x0000000900057c02 */ /* 0x020fe20008000f00 */
[----:B------:R-:W-:Y:S01]  /*6c40*/  IMAD.U32 R4, RZ, RZ, UR8 ;  /* 0x00000008ff047e24 */ /* 0x000fe2000f8e00ff */
[----:B----4-:R-:W-:Y:S01]  /*6c50*/  MOV R7, UR7 ;  /* 0x0000000700077c02 */ /* 0x010fe20008000f00 */
[----:B------:R-:W-:Y:S01]  /*6c60*/  IMAD.U32 R6, RZ, RZ, UR6 ;  /* 0x00000006ff067e24 */ /* 0x000fe2000f8e00ff */
[----:B--2---:R-:W-:Y:S01]  /*6c70*/  MOV R11, UR5 ;  /* 0x00000005000b7c02 */ /* 0x004fe20008000f00 */
[----:B------:R-:W-:Y:S02]  /*6c80*/  IMAD.U32 R10, RZ, RZ, UR4 ;  /* 0x00000004ff0a7e24 */ /* 0x000fe4000f8e00ff */
[----:B------:R-:W-:Y:S07]  /*6c90*/  LEPC R20, `(.L_x_115) ;  /* 0x000000001014794e */ /* 0x000fee0000000000 */
[----:B-1-3--:R-:W-:Y:S05]  /*6ca0*/  CALL.ABS.NOINC R2 ;  /* 0x0000000002007343 */ /* 0x00afea0003c00000 */
.L_x_115:
[----:B---3--:R-:W-:Y:S01]  /*6cb0*/  SHF.L.U32 R20, R40, 0x10, RZ ;  /* 0x0000001028147819 */ /* 0x008fe200000006ff */
[----:B------:R-:W-:Y:S05]  /*6cc0*/  WARPSYNC.ALL ;  /* 0x0000000000007948 */ /* 0x000fea0003800000 */
[----:B------:R-:W-:Y:S01]  /*6cd0*/  R2UR UR4, R34 ;  /* 0x00000000220472ca */ /* 0x000fe200000e0000 */
[----:B------:R-:W-:Y:S01]  /*6ce0*/  BSSY.RECONVERGENT B0, `(.L_x_116) ;  /* 0x0000052000007945 */ /* 0x000fe20003800200 */
[----:B------:R-:W-:Y:S02]  /*6cf0*/  LOP3.LUT R21, R40, 0xffff0000, RZ, 0xc0, !PT ;  /* 0xffff000028157812 */ /* 0x000fe400078ec0ff */
[----:B------:R-:W-:Y:S02]  /*6d00*/  LOP3.LUT R36, R41, 0xffff0000, RZ, 0xc0, !PT ;  /* 0xffff000029247812 */ /* 0x000fe400078ec0ff */
[----:B-1----:R-:W-:Y:S02]  /*6d10*/  SHF.L.U32 R37, R48, 0x10, RZ ;  /* 0x0000001030257819 */ /* 0x002fe400000006ff */
[----:B------:R-:W-:Y:S02]  /*6d20*/  MOV R69, UR57 ;  /* 0x0000003900457c02 */ /* 0x000fe40008000f00 */
[----:B------:R-:W-:Y:S02]  /*6d30*/  LOP3.LUT R38, R51, 0xffff0000, RZ, 0xc0, !PT ;  /* 0xffff000033267812 */ /* 0x000fe400078ec0ff */
[----:B------:R-:W-:Y:S01]  /*6d40*/  LEA R89, R69, R74, 0xb ;  /* 0x0000004a45597211 */ /* 0x000fe200078e58ff */
[----:B------:R-:W2:Y:S01]  /*6d50*/  LDTM.16dp256bit.x4 R4, tmem[UR4] ;  /* 0x00000004000479ee */ /* 0x000ea20008120000 */
[----:B------:R-:W-:Y:S02]  /*6d60*/  SHF.L.U32 R88, R77, 0x1, RZ ;  /* 0x000000014d587819 */ /* 0x000fe400000006ff */
[----:B------:R-:W-:Y:S02]  /*6d70*/  LEA R91, R89, UR50, 0x1 ;  /* 0x00000032595b7c11 */ /* 0x000fe4000f8e08ff */
[----:B------:R-:W-:Y:S02]  /*6d80*/  ISETP.NE.AND P0, PT, R75, RZ, PT ;  /* 0x000000ff4b00720c */ /* 0x000fe40003f05270 */
[----:B------:R-:W-:Y:S01]  /*6d90*/  IADD3 R90, PT, PT, R88, 0x400, R91 ;  /* 0x00000400585a7810 */ /* 0x000fe20007ffe05b */
[C---:B--2---:R-:W-:Y:S01]  /*6da0*/  FMUL R0, R33.reuse, R4 ;  /* 0x0000000421007220 */ /* 0x044fe20000400000 */
[C---:B------:R-:W-:Y:S01]  /*6db0*/  FMUL R2, R33.reuse, R5 ;  /* 0x0000000521027220 */ /* 0x040fe20000400000 */
[C---:B----4-:R-:W-:Y:S01]  /*6dc0*/  FMUL R3, R33.reuse, R6 ;  /* 0x0000000621037220 */ /* 0x050fe20000400000 */
[----:B------:R-:W-:Y:S01]  /*6dd0*/  FMUL R7, R33, R7 ;  /* 0x0000000721077220 */ /* 0x000fe20000400000 */
[----:B------:R-:W-:Y:S01]  /*6de0*/  FFMA R0, R35, R20, R0 ;  /* 0x0000001423007223 */ /* 0x000fe20000000000 */
[----:B------:R-:W-:Y:S01]  /*6df0*/  SHF.L.U32 R20, R41, 0x10, RZ ;  /* 0x0000001029147819 */ /* 0x000fe200000006ff */
[----:B------:R-:W-:Y:S01]  /*6e00*/  FFMA R2, R35, R21, R2 ;  /* 0x0000001523027223 */ /* 0x000fe20000000002 */
[----:B------:R-:W-:Y:S01]  /*6e10*/  SHF.L.U32 R21, R43, 0x10, RZ ;  /* 0x000000102b157819 */ /* 0x000fe200000006ff */
[C---:B------:R-:W-:Y:S01]  /*6e20*/  FMUL R4, R33.reuse, R8 ;  /* 0x0000000821047220 */ /* 0x040fe20000400000 */
[----:B------:R-:W-:Y:S01]  /*6e30*/  FMUL R5, R33, R9 ;  /* 0x0000000921057220 */ /* 0x000fe20000400000 */
[C---:B------:R-:W-:Y:S01]  /*6e40*/  FFMA R3, R35.reuse, R20, R3 ;  /* 0x0000001423037223 */ /* 0x040fe20000000003 */
[----:B------:R-:W-:Y:S01]  /*6e50*/  SHF.L.U32 R20, R42, 0x10, RZ ;  /* 0x000000102a147819 */ /* 0x000fe200000006ff */
[----:B------:R-:W-:Y:S01]  /*6e60*/  FFMA R7, R35, R36, R7 ;  /* 0x0000002423077223 */ /* 0x000fe20000000007 */
[----:B------:R-:W-:Y:S01]  /*6e70*/  LOP3.LUT R36, R43, 0xffff0000, RZ, 0xc0, !PT ;  /* 0xffff00002b247812 */ /* 0x000fe200078ec0ff */
[----:B------:R-:W-:Y:S01]  /*6e80*/  FMUL R6, R33, R10 ;  /* 0x0000000a21067220 */ /* 0x000fe20000400000 */
[----:B------:R-:W-:Y:S01]  /*6e90*/  F2FP.BF16.F32.PACK_AB R44, R2, R0 ;  /* 0x00000000022c723e */ /* 0x000fe200000010ff */
[----:B------:R-:W-:Y:S01]  /*6ea0*/  FFMA R4, R35, R20, R4 ;  /* 0x0000001423047223 */ /* 0x000fe20000000004 */
[----:B------:R-:W-:Y:S01]  /*6eb0*/  LOP3.LUT R20, R42, 0xffff0000, RZ, 0xc0, !PT ;  /* 0xffff00002a147812 */ /* 0x000fe200078ec0ff */
[----:B------:R-:W-:Y:S01]  /*6ec0*/  FMUL R11, R33, R11 ;  /* 0x0000000b210b7220 */ /* 0x000fe20000400000 */
[----:B------:R-:W-:Y:S01]  /*6ed0*/  F2FP.BF16.F32.PACK_AB R45, R7, R3 ;  /* 0x00000003072d723e */ /* 0x000fe200000010ff */
[C---:B------:R-:W-:Y:S01]  /*6ee0*/  FMUL R8, R33.reuse, R12 ;  /* 0x0000000c21087220 */ /* 0x040fe20000400000 */
[----:B------:R-:W-:Y:S01]  /*6ef0*/  FMUL R9, R33, R13 ;  /* 0x0000000d21097220 */ /* 0x000fe20000400000 */
[C---:B------:R-:W-:Y:S01]  /*6f00*/  FFMA R5, R35.reuse, R20, R5 ;  /* 0x0000001423057223 */ /* 0x040fe20000000005 */
[----:B------:R-:W-:Y:S01]  /*6f10*/  LOP3.LUT R20, R48, 0xffff0000, RZ, 0xc0, !PT ;  /* 0xffff000030147812 */ /* 0x000fe200078ec0ff */
[----:B------:R-:W-:Y:S01]  /*6f20*/  FFMA R6, R35, R21, R6 ;  /* 0x0000001523067223 */ /* 0x000fe20000000006 */
[----:B------:R-:W-:Y:S01]  /*6f30*/  SHF.L.U32 R21, R49, 0x10, RZ ;  /* 0x0000001031157819 */ /* 0x000fe200000006ff */
[C---:B------:R-:W-:Y:S01]  /*6f40*/  FFMA R11, R35.reuse, R36, R11 ;  /* 0x00000024230b7223 */ /* 0x040fe2000000000b */
[C---:B------:R-:W-:Y:S01]  /*6f50*/  FFMA R8, R35.reuse, R37, R8 ;  /* 0x0000002523087223 */ /* 0x040fe20000000008 */
[----:B------:R-:W-:Y:S01]  /*6f60*/  FFMA R9, R35, R20, R9 ;  /* 0x0000001423097223 */ /* 0x000fe20000000009 */
[----:B------:R-:W-:Y:S01]  /*6f70*/  FMUL R10, R33, R14 ;  /* 0x0000000e210a7220 */ /* 0x000fe20000400000 */
[----:B------:R-:W-:Y:S01]  /*6f80*/  LOP3.LUT R20, R49, 0xffff0000, RZ, 0xc0, !PT ;  /* 0xffff000031147812 */ /* 0x000fe200078ec0ff */
[C---:B------:R-:W-:Y:S01]  /*6f90*/  FMUL R15, R33.reuse, R15 ;  /* 0x0000000f210f7220 */ /* 0x040fe20000400000 */
[----:B------:R-:W-:Y:S01]  /*6fa0*/  FMUL R12, R33, R16 ;  /* 0x00000010210c7220 */ /* 0x000fe20000400000 */
[C---:B------:R-:W-:Y:S01]  /*6fb0*/  FFMA R10, R35.reuse, R21, R10 ;  /* 0x00000015230a7223 */ /* 0x040fe2000000000a */
[C---:B------:R-:W-:Y:S01]  /*6fc0*/  LOP3.LUT R36, R50.reuse, 0xffff0000, RZ, 0xc0, !PT ;  /* 0xffff000032247812 */ /* 0x040fe200078ec0ff */
[----:B------:R-:W-:Y:S01]  /*6fd0*/  FFMA R15, R35, R20, R15 ;  /* 0x00000014230f7223 */ /* 0x000fe2000000000f */
[----:B------:R-:W-:Y:S01]  /*6fe0*/  SHF.L.U32 R20, R50, 0x10, RZ ;  /* 0x0000001032147819 */ /* 0x000fe200000006ff */
[----:B------:R-:W-:Y:S01]  /*6ff0*/  FMUL R13, R33, R17 ;  /* 0x00000011210d7220 */ /* 0x000fe20000400000 */
[----:B------:R-:W-:Y:S01]  /*7000*/  SHF.L.U32 R21, R51, 0x10, RZ ;  /* 0x0000001033157819 */ /* 0x000fe200000006ff */
[C---:B------:R-:W-:Y:S01]  /*7010*/  FMUL R14, R33.reuse, R18 ;  /* 0x00000012210e7220 */ /* 0x040fe20000400000 */
[----:B------:R-:W-:Y:S01]  /*7020*/  FMUL R19, R33, R19 ;  /* 0x0000001321137220 */ /* 0x000fe20000400000 */
[C---:B------:R-:W-:Y:S01]  /*7030*/  FFMA R12, R35.reuse, R20, R12 ;  /* 0x00000014230c7223 */ /* 0x040fe2000000000c */
[C---:B------:R-:W-:Y:S01]  /*7040*/  FFMA R13, R35.reuse, R36, R13 ;  /* 0x00000024230d7223 */ /* 0x040fe2000000000d */
[C---:B------:R-:W-:Y:S01]  /*7050*/  FFMA R14, R35.reuse, R21, R14 ;  /* 0x00000015230e7223 */ /* 0x040fe2000000000e */
[----:B------:R-:W-:Y:S01]  /*7060*/  FFMA R19, R35, R38, R19 ;  /* 0x0000002623137223 */ /* 0x000fe20000000013 */
[----:B------:R-:W-:Y:S02]  /*7070*/  F2FP.BF16.F32.PACK_AB R46, R5, R4 ;  /* 0x00000004052e723e */ /* 0x000fe400000010ff */
[----:B------:R-:W-:Y:S02]  /*7080*/  F2FP.BF16.F32.PACK_AB R47, R11, R6 ;  /* 0x000000060b2f723e */ /* 0x000fe400000010ff */
[----:B------:R-:W-:Y:S02]  /*7090*/  F2FP.BF16.F32.PACK_AB R68, R9, R8 ;  /* 0x000000080944723e */ /* 0x000fe400000010ff */
[----:B------:R-:W-:Y:S01]  /*70a0*/  F2FP.BF16.F32.PACK_AB R69, R15, R10 ;  /* 0x0000000a0f45723e */ /* 0x000fe200000010ff */
[----:B------:R1:W-:Y:S01]  /*70b0*/  STSM.16.M88.4 [R91+0x400], R44 ;  /* 0x0004002c5b007844 */ /* 0x0003e20000000200 */
[----:B------:R-:W-:Y:S02]  /*70c0*/  F2FP.BF16.F32.PACK_AB R70, R13, R12 ;  /* 0x0000000c0d46723e */ /* 0x000fe400000010ff */
[----:B------:R-:W-:Y:S05]  /*70d0*/  F2FP.BF16.F32.PACK_AB R71, R19, R14 ;  /* 0x0000000e1347723e */ /* 0x000fea00000010ff */
[----:B------:R1:W-:Y:S01]  /*70e0*/  STSM.16.M88.4 [R90], R68 ;  /* 0x000000445a007844 */ /* 0x0003e20000000200 */
[----:B------:R-:W-:Y:S01]  /*70f0*/  @!PT LDS RZ, [RZ] ;  /* 0x00000000fffff984 */ /* 0x000fe20000000800 */
[----:B------:R-:W-:Y:S01]  /*7100*/  @!PT LDS RZ, [RZ] ;  /* 0x00000000fffff984 */ /* 0x000fe20000000800 */
[----:B------:R-:W-:Y:S01]  /*7110*/  @!PT LDS RZ, [RZ] ;  /* 0x00000000fffff984 */ /* 0x000fe20000000800 */
[----:B------:R-:W-:Y:S01]  /*7120*/  @!PT LDS RZ, [RZ] ;  /* 0x00000000fffff984 */ /* 0x000fe20000000800 */
[----:B------:R2:W-:Y:S07]  /*7130*/  MEMBAR.ALL.CTA ;  /* 0x0000000000007992 */ /* 0x0005ee0000008000 */
[----:B--2---:R-:W2:Y:S02]  /*7140*/  FENCE.VIEW.ASYNC.S ;  /* 0x00000000000073c6 */ /* 0x004ea40000000000 */
[----:B--2---:R-:W-:Y:S06]  /*7150*/  BAR.SYNC.DEFER_BLOCKING 0x1, 0x80 ;  /* 0x0042000000007b1d */ /* 0x004fec0000010000 */
[----:B------:R-:W-:Y:S05]  /*7160*/  @P0 BRA `(.L_x_117) ;  /* 0x0000000000240947 */ /* 0x000fea0003800000 */
[----:B------:R-:W-:Y:S01]  /*7170*/  R2UR UR42, R81 ;  /* 0x00000000512a72ca */ /* 0x000fe200000e0000 */
[----:B------:R-:W-:Y:S01]  /*7180*/  UIADD3 UR6, UP0, UPT, UR58, 0x680, URZ ;  /* 0x000006803a067890 */ /* 0x000fe2000ff1e0ff */
[----:B------:R-:W-:Y:S01]  /*7190*/  R2UR UR43, R79 ;  /* 0x000000004f2b72ca */ /* 0x000fe200000e0000 */
[----:B------:R-:W-:Y:S01]  /*71a0*/  ULEA UR4, UR57, UR50, 0xc ;  /* 0x0000003239047291 */ /* 0x000fe2000f8e60ff */
[----:B------:R-:W-:Y:S01]  /*71b0*/  R2UR UR44, R80 ;  /* 0x00000000502c72ca */ /* 0x000fe200000e0000 */
[----:B------:R-:W-:Y:S02]  /*71c0*/  UIADD3.X UR7, UPT, UPT, URZ, UR59, URZ, UP0, !UPT ;  /* 0x0000003bff077290 */ /* 0x000fe400087fe4ff */
[----:B------:R-:W-:Y:S10]  /*71d0*/  UIADD3 UR40, UPT, UPT, UR4, 0x400, URZ ;  /* 0x0000040004287890 */ /* 0x000ff4000fffe0ff */
[----:B------:R2:W-:Y:S02]  /*71e0*/  UTMASTG.4D.IM2COL [UR40], [UR6] ;  /* 0x00000028060073b5 */ /* 0x0005e40008058000 */
[----:B--2---:R0:W-:Y:S02]  /*71f0*/  UTMACMDFLUSH ;  /* 0x00000000000079b7 */ /* 0x0041e40000000000 */
.L_x_117:
[----:B------:R-:W-:Y:S05]  /*7200*/  BSYNC.RECONVERGENT B0 ;  /* 0x0000000000007941 */ /* 0x000fea0003800200 */
.L_x_116:
[----:B------:R-:W-:Y:S01]  /*7210*/  UIADD3 UR40, UPT, UPT, UR57, 0x1, URZ ;  /* 0x0000000139287890 */ /* 0x000fe2000fffe0ff */
[----:B------:R-:W-:Y:S03]  /*7220*/  BSSY.RECONVERGENT B0, `(.L_x_118) ;  /* 0x0000005000007945 */ /* 0x000fe60003800200 */
[----:B------:R-:W-:Y:S04]  /*7230*/  UISETP.NE.AND UP0, UPT, UR40, 0x3, UPT ;  /* 0x000000032800788c */ /* 0x000fe8000bf05270 */
[----:B------:R-:W-:Y:S01]  /*7240*/  USEL UR42, UR40, URZ, UP0 ;  /* 0x000000ff282a7287 */ /* 0x000fe20008000000 */
[----:B------:R-:W-:Y:S11]  /*7250*/  @P0 BRA `(.L_x_119) ;  /* 0x0000000000040947 */ /* 0x000ff60003800000 */
[----:B------:R-:W-:Y:S04]  /*7260*/  DEPBAR.LE SB0, 0x1 ;  /* 0x000080400000791a */ /* 0x000fe80000000000 */
.L_x_119:
[----:B------:R-:W-:Y:S05]  /*7270*/  BSYNC.RECONVERGENT B0 ;  /* 0x0000000000007941 */ /* 0x000fea0003800200 */
.L_x_118:
[----:B------:R-:W-:Y:S01]  /*7280*/  BAR.SYNC.DEFER_BLOCKING 0x1, 0x80 ;  /* 0x0042000000007b1d */ /* 0x000fe20000010000 */
[----:B------:R-:W-:Y:S01]  /*7290*/  ISETP.NE.AND P1, PT, R83, RZ, PT ;  /* 0x000000ff5300720c */ /* 0x000fe20003f25270 */
[----:B------:R-:W-:Y:S01]  /*72a0*/  UISETP.NE.AND UP0, UPT, UR53, URZ, UPT ;  /* 0x000000ff3500728c */ /* 0x000fe2000bf05270 */
[----:B------:R-:W-:Y:S11]  /*72b0*/  LEA R3, R85, UR50, 0x3 ;  /* 0x0000003255037c11 */ /* 0x000ff6000f8e18ff */
[----:B------:R-:W-:Y:S01]  /*72c0*/  @P1 SHF.L.U32 R4, R39, 0x1f, RZ ;  /* 0x0000001f27041819 */ /* 0x000fe200000006ff */
[----:B------:R-:W-:Y:S06]  /*72d0*/  BRA.U !UP0, `(.L_x_120) ;  /* 0x0000000108247547 */ /* 0x000fec000b800000 */
[----:B------:R-:W2:Y:S01]  /*72e0*/  S2R R0, SR_CgaCtaId ;  /* 0x0000000000007919 */ /* 0x000ea20000008800 */
[----:B------:R-:W-:Y:S01]  /*72f0*/  IMAD.U32 R2, RZ, RZ, UR52 ;  /* 0x00000034ff027e24 */ /* 0x000fe2000f8e00ff */
[----:B------:R-:W-:Y:S04]  /*7300*/  UIADD3 UR52, UPT, UPT, UR52, 0x1, URZ ;  /* 0x0000000134347890 */ /* 0x000fe8000fffe0ff */
[----:B------:R-:W-:Y:S01]  /*7310*/  @P1 LEA R2, R2, UR50, 0x3 ;  /* 0x0000003202021c11 */ /* 0x000fe2000f8e18ff */
[----:B------:R-:W-:Y:S04]  /*7320*/  UISETP.NE.AND UP0, UPT, UR52, 0x3, UPT ;  /* 0x000000033400788c */ /* 0x000fe8000bf05270 */
[----:B------:R-:W-:Y:S01]  /*7330*/  @P1 VIADD R5, R2, 0x1b8 ;  /* 0x000001b802051836 */ /* 0x000fe20000000000 */
[----:B------:R-:W-:Y:S04]  /*7340*/  USEL UR52, UR52, URZ, UP0 ;  /* 0x000000ff34347287 */ /* 0x000fe80008000000 */
[----:B--2---:R-:W-:Y:S04]  /*7350*/  @P1 PRMT R0, R0, 0x654, R5 ;  /* 0x0000065400001816 */ /* 0x004fe80000000005 */
[----:B------:R2:W-:Y:S04]  /*7360*/  @P1 SYNCS.ARRIVE.TRANS64.RED.A1T0 RZ, [R0+URZ], RZ ;  /* 0x000000ff00ff19a7 */ /* 0x0005e800081004ff */
.L_x_120:
[----:B------:R-:W3:Y:S01]  /*7370*/  @P1 SYNCS.PHASECHK.TRANS64.TRYWAIT P0, [R3+URZ+0x1a0], R4 ;  /* 0x0001a004030015a7 */ /* 0x000ee200080011ff */
[----:B------:R-:W-:Y:S01]  /*7380*/  BSSY B1, `(.L_x_121) ;  /* 0x0000013000017945 */ /* 0x000fe20003800000 */
[----:B---3--:R-:W-:Y:S03]  /*7390*/  @P1 SEL R86, RZ, 0x1, !P0 ;  /* 0x00000001ff561807 */ /* 0x008fe60004000000 */
[----:B------:R-:W-:Y:S05]  /*73a0*/  @!P1 BRA `(.L_x_122) ;  /* 0x0000000000409947 */ /* 0x000fea0003800000 */
[----:B------:R-:W-:Y:S01]  /*73b0*/  ISETP.NE.AND P1, PT, R87, RZ, PT ;  /* 0x000000ff5700720c */ /* 0x000fe20003f25270 */
[----:B------:R-:W-:Y:S01]  /*73c0*/  BSSY B0, `(.L_x_123) ;  /* 0x0000009000007945 */ /* 0x000fe20003800000 */
[----:B------:R-:W-:Y:S11]  /*73d0*/  ISETP.NE.AND P0, PT, R86, RZ, PT ;  /* 0x000000ff5600720c */ /* 0x000ff60003f05270 */
[----:B------:R-:W-:Y:S05]  /*73e0*/  @P1 IMAD R5, R85, 0x800, R74 ;  /* 0x0000080055051824 */ /* 0x000fea00078e024a */
[----:B------:R-:W-:Y:S05]  /*73f0*/  @P1 LEA R5, R5, UR50, 0x1 ;  /* 0x0000003205051c11 */ /* 0x000fea000f8e08ff */
[----:B--2---:R-:W-:Y:S01]  /*7400*/  @P1 IMAD.IADD R0, R88, 0x1, R5 ;  /* 0x0000000158001824 */ /* 0x004fe200078e0205 */
[----:B------:R-:W-:Y:S06]  /*7410*/  @P0 BRA `(.L_x_124) ;  /* 0x00000000000c0947 */ /* 0x000fec0003800000 */
[----:B------:R-:W-:Y:S04]  /*7420*/  SHF.L.U32 R2, R39, 0x1f, RZ ;  /* 0x0000001f27027819 */ /* 0x000fe800000006ff */
[----:B------:R-:W2:Y:S02]  /*7430*/  SYNCS.PHASECHK.TRANS64.TRYWAIT P0, [R3+URZ+0x1a0], R2 ;  /* 0x0001a002030075a7 */ /* 0x000ea400080011ff */
[----:B--2---:R-:W-:Y:S05]  /*7440*/  @!P0 BRA `(.L_x_125) ;  /* 0x0000001800e88947 */ /* 0x004fea0003800000 */
.L_x_124:
[----:B------:R-:W-:Y:S05]  /*7450*/  BSYNC B0 ;  /* 0x0000000000007941 */ /* 0x000fea0003800000 */
.L_x_123:
[----:B------:R-:W-:Y:S11]  /*7460*/  ISETP.NE.AND P0, PT, R87, RZ, PT ;  /* 0x000000ff5700720c */ /* 0x000ff60003f05270 */
[----:B------:R-:W-:Y:S02]  /*7470*/  @!UPT UIADD3 URZ, UPT, UPT, URZ, URZ, URZ ;  /* 0x000000fffffff290 */ /* 0x000fe4000fffe0ff */
[----:B------:R-:W-:Y:S05]  /*7480*/  @P0 WARPSYNC.ALL ;  /* 0x0000000000000948 */ /* 0x000fea0003800000 */
[----:B------:R3:W4:Y:S04]  /*7490*/  @P0 LDSM.16.M88.4 R40, [R5+0x400] ;  /* 0x000400000528083b */ /* 0x0007280000000200 */
[----:B------:R3:W1:Y:S02]  /*74a0*/  @P0 LDSM.16.M88.4 R48, [R0+0x400] ;  /* 0x000400000030083b */ /* 0x0006640000000200 */
.L_x_122:
[----:B------:R-:W-:Y:S05]  /*74b0*/  BSYNC B1 ;  /* 0x0000000000017941 */ /* 0x000fea0003800000 */
.L_x_121:
[----:B--2---:R-:W-:Y:S05]  /*74c0*/  VIADD R3, R34, 0x20 ;  /* 0x0000002022037836 */ /* 0x004fea0000000000 */
[----:B------:R-:W-:Y:S04]  /*74d0*/  SHF.R.U32.HI R3, RZ, 0x15, R3 ;  /* 0x00000015ff037819 */ /* 0x000fe80000011603 */
[----:B------:R-:W-:Y:S11]  /*74e0*/  LOP3.LUT P0, RZ, R3, 0x3, R76, 0x48, !PT ;  /* 0x0000000303ff7812 */ /* 0x000ff6000780484c */
[----:B------:R-:W-:Y:S02]  /*74f0*/  @!UPT UIADD3 URZ, UPT, UPT, URZ, URZ, URZ ;  /* 0x000000fffffff290 */ /* 0x000fe4000fffe0ff */
[----:B------:R-:W-:Y:S05]  /*7500*/  @!P0 BRA `(.L_x_126) ;  /* 0x0000000000408947 */ /* 0x000fea0003800000 */
[----:B------:R-:W3:Y:S01]  /*7510*/  LDCU.64 UR8, c[0x4][0x70] ;  /* 0x01000e00ff0877ac */ /* 0x000ee20008000a00 */
[----:B------:R-:W-:Y:S01]  /*7520*/  MOV R3, 0x0 ;  /* 0x0000000000037802 */ /* 0x000fe20000000f00 */
[----:B------:R-:W-:Y:S02]  /*7530*/  HFMA2 R12, -RZ, RZ, 0, 5.9604644775390625e-08 ;  /* 0x00000001ff0c7431 */ /* 0x000fe400000001ff */
[----:B------:R-:W-:Y:S02]  /*7540*/  IMAD.MOV.U32 R8, RZ, RZ, 0x192 ;  /* 0x00000192ff087424 */ /* 0x000fe400078e00ff */
[----:B------:R-:W-:Y:S01]  /*7550*/  IMAD.MOV.U32 R13, RZ, RZ, RZ ;  /* 0x000000ffff0d7224 */ /* 0x000fe200078e00ff */
[----:B------:R-:W2:Y:S01]  /*7560*/  LDCU.64 UR6, c[0x4][0x78] ;  /* 0x01000f00ff0677ac */ /* 0x000ea20008000a00 */
[----:B------:R-:W1:Y:S01]  /*7570*/  LDC.64 R2, c[0x4][R3] ;  /* 0x0100000003027b82 */ /* 0x000e620000000a00 */
[----:B------:R-:W5:Y:S01]  /*7580*/  LDCU.64 UR4, c[0x4][0x10] ;  /* 0x01000200ff0477ac */ /* 0x000f620008000a00 */
[----:B---3--:R-:W-:Y:S01]  /*7590*/  MOV R5, UR9 ;  /* 0x0000000900057c02 */ /* 0x008fe20008000f00 */
[----:B------:R-:W-:Y:S01]  /*75a0*/  IMAD.U32 R4, RZ, RZ, UR8 ;  /* 0x00000008ff047e24 */ /* 0x000fe2000f8e00ff */
[----:B--2---:R-:W-:Y:S01]  /*75b0*/  MOV R7, UR7 ;  /* 0x0000000700077c02 */ /* 0x004fe20008000f00 */
[----:B------:R-:W-:Y:S01]  /*75c0*/  IMAD.U32 R6, RZ, RZ, UR6 ;  /* 0x00000006ff067e24 */ /* 0x000fe2000f8e00ff */
[----:B-----5:R-:W-:Y:S01]  /*75d0*/  MOV R11, UR5 ;  /* 0x00000005000b7c02 */ /* 0x020fe20008000f00 */
[----:B------:R-:W-:Y:S02]  /*75e0*/  IMAD.U32 R10, RZ, RZ, UR4 ;  /* 0x00000004ff0a7e24 */ /* 0x000fe4000f8e00ff */
[----:B------:R-:W-:Y:S07]  /*75f0*/  LEPC R20, `(.L_x_126) ;  /* 0x000000001014794e */ /* 0x000fee0000000000 */
[----:B-1--4-:R-:W-:Y:S05]  /*7600*/  CALL.ABS.NOINC R2 ;  /* 0x0000000002007343 */ /* 0x012fea0003c00000 */
.L_x_126:
[----:B------:R-:W-:Y:S01]  /*7610*/  ISETP.NE.AND P0, PT, R75, RZ, PT ;  /* 0x000000ff4b00720c */ /* 0x000fe20003f05270 */
[----:B------:R-:W-:Y:S05]  /*7620*/  WARPSYNC.ALL ;  /* 0x0000000000007948 */ /* 0x000fea0003800000 */
[----:B------:R-:W-:Y:S01]  /*7630*/  R2UR UR4, R34 ;  /* 0x00000000220472ca */ /* 0x000fe200000e0000 */
[----:B------:R-:W-:Y:S01]  /*7640*/  BSSY.RECONVERGENT B0, `(.L_x_127) ;  /* 0x0000057000007945 */ /* 0x000fe20003800200 */
[----:B------:R-:W-:Y:S02]  /*7650*/  R2UR UR5, R84 ;  /* 0x00000000540572ca */ /* 0x000fe400000e0000 */
[C---:B----4-:R-:W-:Y:S02]  /*7660*/  SHF.L.U32 R20, R40.reuse, 0x10, RZ ;  /* 0x0000001028147819 */ /* 0x050fe400000006ff */
[----:B------:R-:W-:Y:S02]  /*7670*/  LOP3.LUT R36, R40, 0xffff0000, RZ, 0xc0, !PT ;  /* 0xffff000028247812 */ /* 0x000fe400078ec0ff */
[C---:B------:R-:W-:Y:S02]  /*7680*/  SHF.L.U32 R21, R41.reuse, 0x10, RZ ;  /* 0x0000001029157819 */ /* 0x040fe400000006ff */
[----:B------:R-:W-:Y:S02]  /*7690*/  LOP3.LUT R38, R41, 0xffff0000, RZ, 0xc0, !PT ;  /* 0xffff000029267812 */ /* 0x000fe400078ec0ff */
[C---:B------:R-:W-:Y:S01]  /*76a0*/  SHF.L.U32 R37, R42.reuse, 0x10, RZ ;  /* 0x000000102a257819 */ /* 0x040fe200000006ff */
[----:B---3--:R-:W2:Y:S01]  /*76b0*/  LDTM.16dp256bit.x4 R4, tmem[UR4+0x20] ;  /* 0x00002004000479ee */ /* 0x008ea20008120000 */
[----:B------:R-:W-:Y:S01]  /*76c0*/  LOP3.LUT R40, R42, 0xffff0000, RZ, 0xc0, !PT ;  /* 0xffff00002a287812 */ /* 0x000fe200078ec0ff */
[----:B------:R-:W-:Y:S01]  /*76d0*/  NOP ;  /* 0x0000000000007918 */ /* 0x000fe20000000000 */
[C---:B------:R-:W-:Y:S01]  /*76e0*/  SHF.L.U32 R39, R43.reuse, 0x10, RZ ;  /* 0x000000102b277819 */ /* 0x040fe200000006ff */
[----:B------:R-:W-:Y:S01]  /*76f0*/  UIADD3 UR5, UPT, UPT, UR5, 0x200, URZ ;  /* 0x0000020005057890 */ /* 0x000fe2000fffe0ff */
[----:B------:R-:W-:Y:S02]  /*7700*/  LOP3.LUT R42, R43, 0xffff0000, RZ, 0xc0, !PT ;  /* 0xffff00002b2a7812 */ /* 0x000fe400078ec0ff */
[C---:B-1----:R-:W-:Y:S01]  /*7710*/  SHF.L.U32 R41, R48.reuse, 0x10, RZ ;  /* 0x0000001030297819 */ /* 0x042fe200000006ff */
[----:B------:R-:W-:Y:S01]  /*7720*/  UPRMT UR5, UR45, 0x654, UR5 ;  /* 0x000006542d057896 */ /* 0x000fe20008000005 */
[----:B------:R-:W-:Y:S02]  /*7730*/  LOP3.LUT R43, R48, 0xffff0000, RZ, 0xc0, !PT ;  /* 0xffff0000302b7812 */ /* 0x000fe400078ec0ff */
[C---:B------:R-:W-:Y:S02]  /*7740*/  SHF.L.U32 R44, R49.reuse, 0x10, RZ ;  /* 0x00000010312c7819 */ /* 0x040fe400000006ff */
[----:B------:R-:W-:Y:S02]  /*7750*/  LOP3.LUT R46, R49, 0xffff0000, RZ, 0xc0, !PT ;  /* 0xffff0000312e7812 */ /* 0x000fe400078ec0ff */
[C---:B------:R-:W-:Y:S02]  /*7760*/  SHF.L.U32 R45, R50.reuse, 0x10, RZ ;  /* 0x00000010322d7819 */ /* 0x040fe400000006ff */
[----:B--2---:R-:W-:Y:S01]  /*7770*/  SYNCS.ARRIVE.TRANS64.RED.A1T0 RZ, [UR5], RZ ;  /* 0x000000ffffff79a7 */ /* 0x004fe20008100405 */
[----:B------:R-:W-:Y:S02]  /*7780*/  LOP3.LUT R48, R50, 0xffff0000, RZ, 0xc0, !PT ;  /* 0xffff000032307812 */ /* 0x000fe400078ec0ff */
[----:B------:R-:W-:Y:S02]  /*7790*/  MOV R85, UR42 ;  /* 0x0000002a00557c02 */ /* 0x000fe40008000f00 */
[----:B------:R-:W-:Y:S02]  /*77a0*/  SHF.L.U32 R47, R51, 0x10, RZ ;  /* 0x00000010332f7819 */ /* 0x000fe400000006ff */
[----:B------:R-:W-:Y:S01]  /*77b0*/  LEA R85, R85, R74, 0xb ;  /* 0x0000004a55557211 */ /* 0x000fe200078e58ff */
[C---:B------:R-:W-:Y:S01]  /*77c0*/  FMUL R4, R33.reuse, R4 ;  /* 0x0000000421047220 */ /* 0x040fe20000400000 */
[C---:B------:R-:W-:Y:S01]  /*77d0*/  FMUL R5, R33.reuse, R5 ;  /* 0x0000000521057220 */ /* 0x040fe20000400000 */
[----:B------:R-:W-:Y:S01]  /*77e0*/  FMUL R6, R33, R6 ;  /* 0x0000000621067220 */ /* 0x000fe20000400000 */
[----:B------:R-:W-:Y:S01]  /*77f0*/  LEA R89, R85, UR50, 0x1 ;  /* 0x0000003255597c11 */ /* 0x000fe2000f8e08ff */
[C---:B------:R-:W-:Y:S01]  /*7800*/  FFMA R4, R35.reuse, R20, R4 ;  /* 0x0000001423047223 */ /* 0x040fe20000000004 */
[C---:B------:R-:W-:Y:S01]  /*7810*/  FFMA R5, R35.reuse, R36, R5 ;  /* 0x0000002423057223 */ /* 0x040fe20000000005 */
[----:B------:R-:W-:Y:S01]  /*7820*/  FFMA R6, R35, R21, R6 ;  /* 0x0000001523067223 */ /* 0x000fe20000000006 */
[----:B------:R-:W-:Y:S01]  /*7830*/  IADD3 R88, PT, PT, R88, 0x400, R89 ;  /* 0x0000040058587810 */ /* 0x000fe20007ffe059 */
[C---:B------:R-:W-:Y:S01]  /*7840*/  FMUL R7, R33.reuse, R7 ;  /* 0x0000000721077220 */ /* 0x040fe20000400000 */
[----:B------:R-:W-:Y:S01]  /*7850*/  FMUL R8, R33, R8 ;  /* 0x0000000821087220 */ /* 0x000fe20000400000 */
[----:B------:R-:W-:Y:S01]  /*7860*/  F2FP.BF16.F32.PACK_AB R68, R5, R4 ;  /* 0x000000040544723e */ /* 0x000fe200000010ff */
[----:B------:R-:W-:Y:S01]  /*7870*/  FMUL R9, R33, R9 ;  /* 0x0000000921097220 */ /* 0x000fe20000400000 */
[C---:B------:R-:W-:Y:S01]  /*7880*/  FFMA R7, R35.reuse, R38, R7 ;  /* 0x0000002623077223 */ /* 0x040fe20000000007 */
[----:B------:R-:W-:Y:S01]  /*7890*/  FFMA R8, R35, R37, R8 ;  /* 0x0000002523087223 */ /* 0x000fe20000000008 */
[----:B------:R-:W-:Y:S01]  /*78a0*/  FMUL R10, R33, R10 ;  /* 0x0000000a210a7220 */ /* 0x000fe20000400000 */
[----:B------:R-:W-:Y:S01]  /*78b0*/  FFMA R9, R35, R40, R9 ;  /* 0x0000002823097223 */ /* 0x000fe20000000009 */
[C---:B------:R-:W-:Y:S01]  /*78c0*/  FMUL R11, R33.reuse, R11 ;  /* 0x0000000b210b7220 */ /* 0x040fe20000400000 */
[C---:B------:R-:W-:Y:S01]  /*78d0*/  FMUL R0, R33.reuse, R12 ;  /* 0x0000000c21007220 */ /* 0x040fe20000400000 */
[----:B------:R-:W-:Y:S01]  /*78e0*/  FMUL R2, R33, R13 ;  /* 0x0000000d21027220 */ /* 0x000fe20000400000 */
[----:B------:R-:W-:Y:S01]  /*78f0*/  FFMA R10, R35, R39, R10 ;  /* 0x00000027230a7223 */ /* 0x000fe2000000000a */
        /* <DEDUP_REMOVED lines=8> */
[----:B------:R-:W-:Y:S01]  /*7980*/  LOP3.LUT R50, R51, 0xffff0000, RZ, 0xc0, !PT ;  /* 0xffff000033327812 */ /* 0x000fe200078ec0ff */
[----:B------:R-:W-:Y:S01]  /*7990*/  FMUL R14, R33, R18 ;  /* 0x00000012210e7220 */ /* 0x000fe20000400000 */
[----:B------:R-:W-:Y:S01]  /*79a0*/  FFMA R15, R35, R46, R15 ;  /* 0x0000002e230f7223 */ /* 0x000fe2000000000f */
        /* <DEDUP_REMOVED lines=27> */
[----:B------:R-:W-:Y:S02]  /*7b60*/  UIADD3 UR9, UPT, UPT, UR41, 0x20, URZ ;  /* 0x0000002029097890 */ /* 0x000fe4000fffe0ff */
[----:B------:R-:W-:Y:S02]  /*7b70*/  UIADD3 UR8, UPT, UPT, UR4, 0x400, URZ ;  /* 0x0000040004087890 */ /* 0x000fe4000fffe0ff */
[----:B------:R-:W-:Y:S09]  /*7b80*/  UIADD3.X UR7, UPT, UPT, URZ, UR59, URZ, UP0, !UPT ;  /* 0x0000003bff077290 */ /* 0x000ff200087fe4ff */
[----:B------:R2:W-:Y:S02]  /*7b90*/  UTMASTG.4D.IM2COL [UR8], [UR6] ;  /* 0x00000008060073b5 */ /* 0x0005e40008058000 */
[----:B--2---:R0:W-:Y:S02]  /*7ba0*/  UTMACMDFLUSH ;  /* 0x00000000000079b7 */ /* 0x0041e40000000000 */
.L_x_128:
[----:B------:R-:W-:Y:S05]  /*7bb0*/  BSYNC.RECONVERGENT B0 ;  /* 0x0000000000007941 */ /* 0x000fea0003800200 */
.L_x_127:
[----:B------:R-:W-:Y:S01]  /*7bc0*/  UIADD3 UR42, UPT, UPT, UR42, 0x1, URZ ;  /* 0x000000012a2a7890 */ /* 0x000fe2000fffe0ff */
[----:B------:R-:W-:Y:S03]  /*7bd0*/  BSSY.RECONVERGENT B0, `(.L_x_129) ;  /* 0x0000008000007945 */ /* 0x000fe60003800200 */
[----:B------:R-:W-:Y:S04]  /*7be0*/  UISETP.NE.AND UP0, UPT, UR42, 0x3, UPT ;  /* 0x000000032a00788c */ /* 0x000fe8000bf05270 */
[----:B------:R-:W-:Y:S02]  /*7bf0*/  UISETP.EQ.XOR UP1, UPT, UR40, 0x3, !UP0 ;  /* 0x000000032800788c */ /* 0x000fe4000c722a70 */
[----:B------:R-:W-:Y:S02]  /*7c00*/  USEL UR57, UR42, URZ, UP0 ;  /* 0x000000ff2a397287 */ /* 0x000fe40008000000 */
[----:B------:R-:W-:Y:S04]  /*7c10*/  USEL UR4, URZ, 0x1, !UP1 ;  /* 0x00000001ff047887 */ /* 0x000fe8000c800000 */
[----:B------:R-:W-:Y:S01]  /*7c20*/  ULOP3.LUT UR54, UR54, UR4, URZ, 0x3c, !UPT ;  /* 0x0000000436367292 */ /* 0x000fe2000f8e3cff */
[----:B------:R-:W-:Y:S11]  /*7c30*/  @P0 BRA `(.L_x_130) ;  /* 0x0000000000040947 */ /* 0x000ff60003800000 */
[----:B------:R-:W-:Y:S04]  /*7c40*/  DEPBAR.LE SB0, 0x1 ;  /* 0x000080400000791a */ /* 0x000fe80000000000 */
.L_x_130:
[----:B------:R-:W-:Y:S05]  /*7c50*/  BSYNC.RECONVERGENT B0 ;  /* 0x0000000000007941 */ /* 0x000fea0003800200 */
.L_x_129:
[----:B------:R-:W-:Y:S01]  /*7c60*/  BAR.SYNC.DEFER_BLOCKING 0x1, 0x80 ;  /* 0x0042000000007b1d */ /* 0x000fe20000010000 */
[----:B------:R-:W-:Y:S01]  /*7c70*/  UISETP.NE.AND UP0, UPT, UR53, -0x2, UPT ;  /* 0xfffffffe3500788c */ /* 0x000fe2000bf05270 */
[----:B------:R-:W-:Y:S08]  /*7c80*/  IADD3 R0, PT, PT, R30, 0x1, RZ ;  /* 0x000000011e007810 */ /* 0x000ff00007ffe0ff */
[----:B------:R-:W-:Y:S05]  /*7c90*/  BRA.U !UP0, `(.L_x_131) ;  /* 0x0000000108287547 */ /* 0x000fea000b800000 */
[----:B------:R-:W2:Y:S01]  /*7ca0*/  S2R R2, SR_CgaCtaId ;  /* 0x0000000000027919 */ /* 0x000ea20000008800 */
[----:B------:R-:W-:Y:S01]  /*7cb0*/  ISETP.NE.AND P0, PT, R83, RZ, PT ;  /* 0x000000ff5300720c */ /* 0x000fe20003f05270 */
[----:B------:R-:W-:Y:S01]  /*7cc0*/  IMAD.U32 R3, RZ, RZ, UR52 ;  /* 0x00000034ff037e24 */ /* 0x000fe2000f8e00ff */
[----:B------:R-:W-:Y:S04]  /*7cd0*/  UIADD3 UR52, UPT, UPT, UR52, 0x1, URZ ;  /* 0x0000000134347890 */ /* 0x000fe8000fffe0ff */
[----:B------:R-:W-:Y:S04]  /*7ce0*/  UISETP.NE.AND UP0, UPT, UR52, 0x3, UPT ;  /* 0x000000033400788c */ /* 0x000fe8000bf05270 */
[----:B------:R-:W-:Y:S03]  /*7cf0*/  USEL UR52, UR52, URZ, UP0 ;  /* 0x000000ff34347287 */ /* 0x000fe60008000000 */
[----:B------:R-:W-:Y:S05]  /*7d00*/  @P0 LEA R3, R3, UR50, 0x3 ;  /* 0x0000003203030c11 */ /* 0x000fea000f8e18ff */
[----:B------:R-:W-:Y:S05]  /*7d10*/  @P0 VIADD R3, R3, 0x1b8 ;  /* 0x000001b803030836 */ /* 0x000fea0000000000 */
[----:B--2---:R-:W-:Y:S04]  /*7d20*/  @P0 PRMT R2, R2, 0x654, R3 ;  /* 0x0000065402020816 */ /* 0x004fe80000000003 */
[----:B------:R2:W-:Y:S03]  /*7d30*/  @P0 SYNCS.ARRIVE.TRANS64.RED.A1T0 RZ, [R2+URZ], RZ ;  /* 0x000000ff02ff09a7 */ /* 0x0005e600081004ff */
.L_x_131:
[----:B------:R-:W-:Y:S01]  /*7d40*/  ISETP.NE.AND P1, PT, R78, RZ, PT ;  /* 0x000000ff4e00720c */ /* 0x000fe20003f25270 */
[----:B------:R-:W-:Y:S01]  /*7d50*/  UIADD3 UR53, UPT, UPT, UR53, 0x2, URZ ;  /* 0x0000000235357890 */ /* 0x000fe2000fffe0ff */
[----:B------:R-:W-:Y:S01]  /*7d60*/  ISETP.NE.AND P0, PT, R0, 0x2, PT ;  /* 0x000000020000780c */ /* 0x000fe20003f05270 */
[----:B------:R-:W-:Y:S01]  /*7d70*/  UMOV UR60, UR51 ;  /* 0x00000033003c7c82 */ /* 0x000fe20008000000 */
[----:B------:R-:W-:Y:S01]  /*7d80*/  LOP3.LUT R72, R72, 0x1, RZ, 0x3c, !PT ;  /* 0x0000000148487812 */ /* 0x000fe200078e3cff */
[----:B------:R-:W-:Y:S01]  /*7d90*/  IMAD.IADD R18, R29, 0x1, R62 ;  /* 0x000000011d127824 */ /* 0x000fe200078e023e */
[----:B--2---:R-:W-:Y:S01]  /*7da0*/  SEL R2, RZ, 0x1, P0 ;  /* 0x00000001ff027807 */ /* 0x004fe20000000000 */
[----:B------:R-:W-:Y:S01]  /*7db0*/  IMAD.IADD R19, R31, 0x1, R64 ;  /* 0x000000011f137824 */ /* 0x000fe200078e0240 */
[----:B------:R-:W-:Y:S02]  /*7dc0*/  SEL R30, R0, RZ, P0 ;  /* 0x000000ff001e7207 */ /* 0x000fe40000000000 */
[----:B------:R-:W-:Y:S03]  /*7dd0*/  LOP3.LUT R73, R73, R2, RZ, 0x3c, !PT ;  /* 0x0000000249497212 */ /* 0x000fe600078e3cff */
[----:B------:R-:W-:Y:S05]  /*7de0*/  @P1 BRA `(.L_x_132) ;  /* 0xffffffdc00cc1947 */ /* 0x000fea000383ffff */
[----:B------:R-:W-:-:S09]  /*7df0*/  UISETP.NE.AND UP0, UPT, UR56, URZ, UPT ;  /* 0x000000ff3800728c */ /* 0x000fd2000bf05270 */
[----:B------:R-:W-:Y:S05]  /*7e00*/  BRA.U !UP0, `(.L_x_133) ;  /* 0x0000000108487547 */ /* 0x000fea000b800000 */
[----:B------:R-:W2:Y:S02]  /*7e10*/  LDCU.64 UR4, c[0x0][0x890] ;  /* 0x00011200ff0477ac */ /* 0x000ea40008000a00 */
[----:B--2---:R-:W-:-:S04]  /*7e20*/  UISETP.NE.U32.AND UP0, UPT, UR4, URZ, UPT ;  /* 0x000000ff0400728c */ /* 0x004fc8000bf05070 */
[----:B------:R-:W-:-:S09]  /*7e30*/  UISETP.NE.AND.EX UP0, UPT, UR5, URZ, UPT, UP0 ;  /* 0x000000ff0500728c */ /* 0x000fd2000bf05300 */
[----:B------:R-:W-:Y:S05]  /*7e40*/  BRA.U UP0, `(.L_x_134) ;  /* 0x00000001000c7547 */ /* 0x000fea000b800000 */
[----:B------:R-:W-:-:S13]  /*7e50*/  FSETP.NEU.AND P0, PT, R35, RZ, PT ;  /* 0x000000ff2300720b */ /* 0x000fda0003f0d000 */
[----:B------:R-:W-:Y:S05]  /*7e60*/  @!P0 EXIT ;  /* 0x000000000000894d */ /* 0x000fea0003800000 */
[----:B------:R-:W-:Y:S05]  /*7e70*/  BRA `(.L_x_133) ;  /* 0x00000000002c7947 */ /* 0x000fea0003800000 */
.L_x_134:
[----:B------:R-:W-:Y:S01]  /*7e80*/  ISETP.NE.AND P0, PT, R82, RZ, PT ;  /* 0x000000ff5200720c */ /* 0x000fe20003f05270 */
[----:B------:R-:W-:-:S12]  /*7e90*/  BSSY.RECONVERGENT B0, `(.L_x_133) ;  /* 0x0000009000007945 */ /* 0x000fd80003800200 */
[----:B------:R-:W-:Y:S05]  /*7ea0*/  @P0 BRA `(.L_x_135) ;  /* 0x0000000000140947 */ /* 0x000fea0003800000 */
[----:B------:R-:W2:Y:S02]  /*7eb0*/  LDCU.64 UR4, c[0x0][0x888] ;  /* 0x00011100ff0477ac */ /* 0x000ea40008000a00 */
[----:B--2---:R-:W-:-:S04]  /*7ec0*/  ISETP.NE.U32.AND P0, PT, RZ, UR4, PT ;  /* 0x00000004ff007c0c */ /* 0x004fc8000bf05070 */
[----:B------:R-:W-:-:S13]  /*7ed0*/  ISETP.NE.AND.EX P0, PT, RZ, UR5, PT, P0 ;  /* 0x00000005ff007c0c */ /* 0x000fda000bf05300 */
[----:B------:R-:W-:Y:S05]  /*7ee0*/  @!P0 EXIT ;  /* 0x000000000000894d */ /* 0x000fea0003800000 */
[----:B------:R-:W-:Y:S05]  /*7ef0*/  BRA `(.L_x_136) ;  /* 0x0000000000087947 */ /* 0x000fea0003800000 */
.L_x_135:
[----:B------:R-:W-:-:S13]  /*7f00*/  FSETP.NEU.AND P0, PT, R35, RZ, PT ;  /* 0x000000ff2300720b */ /* 0x000fda0003f0d000 */
[----:B------:R-:W-:Y:S05]  /*7f10*/  @!P0 EXIT ;  /* 0x000000000000894d */ /* 0x000fea0003800000 */
.L_x_136:
[----:B------:R-:W-:Y:S05]  /*7f20*/  BSYNC.RECONVERGENT B0 ;  /* 0x0000000000007941 */ /* 0x000fea0003800200 */
.L_x_133:
[----:B------:R-:W-:Y:S01]  /*7f30*/  ULEA UR4, UR52, UR50, 0x3 ;  /* 0x0000003234047291 */ /* 0x000fe2000f8e18ff */
[----:B------:R-:W-:-:S04]  /*7f40*/  DEPBAR.LE SB0, 0x0 ;  /* 0x000080000000791a */ /* 0x000fc80000000000 */
[----:B------:R-:W-:-:S04]  /*7f50*/  UIADD3 UR4, UPT, UPT, UR4, 0x1b8, URZ ;  /* 0x000001b804047890 */ /* 0x000fc8000fffe0ff */
[----:B------:R-:W-:-:S09]  /*7f60*/  UPRMT UR4, UR45, 0x654, UR4 ;  /* 0x000006542d047896 */ /* 0x000fd20008000004 */
[----:B------:R-:W-:Y:S01]  /*7f70*/  SYNCS.ARRIVE.TRANS64.RED.A1T0 RZ, [UR4], RZ ;  /* 0x000000ffffff79a7 */ /* 0x000fe20008100404 */
[----:B------:R-:W-:Y:S05]  /*7f80*/  EXIT ;  /* 0x000000000000794d */ /* 0x000fea0003800000 */
.L_x_25:
[----:B------:R-:W-:Y:S07]  /*7f90*/  MOV R2, UR9 ;  /* 0x0000000900027c02 */ /* 0x000fee0008000f00 */
.L_x_137:
[----:B-1----:R1:W2:Y:S02]  /*7fa0*/  SYNCS.PHASECHK.TRANS64.TRYWAIT P1, [R2+URZ+0xd0], R5 ;  /* 0x0000d005020075a7 */ /* 0x0022a400080211ff */
[----:B--2---:R-:W-:Y:S05]  /*7fb0*/  @!P1 NANOSLEEP.SYNCS 0x989680 ;  /* 0x009896800000995d */ /* 0x004fea0003900000 */
[----:B------:R-:W2:Y:S02]  /*7fc0*/  @!P1 SYNCS.PHASECHK.TRANS64 P1, [R2+URZ+0xd0], R5 ;  /* 0x0000d005020095a7 */ /* 0x000ea400080210ff */
[----:B--2---:R-:W-:Y:S05]  /*7fd0*/  @!P1 BRA `(.L_x_137) ;  /* 0xfffffffc00f09947 */ /* 0x004fea000383ffff */
[----:B------:R-:W-:Y:S05]  /*7fe0*/  BRA `(.L_x_24) ;  /* 0xffffff9c00087947 */ /* 0x000fea000383ffff */
.L_x_32:
[----:B------:R-:W-:Y:S07]  /*7ff0*/  MOV R2, UR9 ;  /* 0x0000000900027c02 */ /* 0x000fee0008000f00 */
.L_x_138:
[----:B-1----:R1:W2:Y:S02]  /*8000*/  SYNCS.PHASECHK.TRANS64.TRYWAIT P0, [R2+URZ+0xd0], R5 ;  /* 0x0000d005020075a7 */ /* 0x0022a400080011ff */
[----:B--2---:R-:W-:Y:S05]  /*8010*/  @!P0 NANOSLEEP.SYNCS 0x989680 ;  /* 0x009896800000895d */ /* 0x004fea0003900000 */
[----:B------:R-:W2:Y:S02]  /*8020*/  @!P0 SYNCS.PHASECHK.TRANS64 P0, [R2+URZ+0xd0], R5 ;  /* 0x0000d005020085a7 */ /* 0x000ea400080010ff */
[----:B--2---:R-:W-:Y:S05]  /*8030*/  @!P0 BRA `(.L_x_138) ;  /* 0xfffffffc00f08947 */ /* 0x004fea000383ffff */
[----:B------:R-:W-:Y:S05]  /*8040*/  BRA `(.L_x_31) ;  /* 0xffffffa0007c7947 */ /* 0x000fea000383ffff */
.L_x_37:
[----:B-1----:R-:W-:-:S07]  /*8050*/  MOV R2, UR30 ;  /* 0x0000001e00027c02 */ /* 0x002fce0008000f00 */
.L_x_139:
[----:B-1----:R1:W2:Y:S02]  /*8060*/  SYNCS.PHASECHK.TRANS64.TRYWAIT P0, [R2+URZ+0x1e0], R3 ;  /* 0x0001e003020075a7 */ /* 0x0022a400080011ff */
[----:B--2---:R-:W-:Y:S05]  /*8070*/  @!P0 NANOSLEEP.SYNCS 0x989680 ;  /* 0x009896800000895d */ /* 0x004fea0003900000 */
[----:B------:R-:W2:Y:S02]  /*8080*/  @!P0 SYNCS.PHASECHK.TRANS64 P0, [R2+URZ+0x1e0], R3 ;  /* 0x0001e003020085a7 */ /* 0x000ea400080010ff */
[----:B--2---:R-:W-:Y:S05]  /*8090*/  @!P0 BRA `(.L_x_139) ;  /* 0xfffffffc00f08947 */ /* 0x004fea000383ffff */
[----:B------:R-:W-:Y:S05]  /*80a0*/  BRA `(.L_x_140) ;  /* 0xffffffa400547947 */ /* 0x000fea000383ffff */
.L_x_41:
[----:B------:R-:W-:-:S07]  /*80b0*/  MOV R0, UR4 ;  /* 0x0000000400007c02 */ /* 0x000fce0008000f00 */
.L_x_141:
[----:B-1----:R1:W2:Y:S02]  /*80c0*/  SYNCS.PHASECHK.TRANS64.TRYWAIT P0, [R0+URZ], R3 ;  /* 0x00000003000075a7 */ /* 0x0022a400080011ff */
[----:B--2---:R-:W-:Y:S05]  /*80d0*/  @!P0 NANOSLEEP.SYNCS 0x989680 ;  /* 0x009896800000895d */ /* 0x004fea0003900000 */
[----:B------:R-:W2:Y:S02]  /*80e0*/  @!P0 SYNCS.PHASECHK.TRANS64 P0, [R0+URZ], R3 ;  /* 0x00000003000085a7 */ /* 0x000ea400080010ff */
[----:B--2---:R-:W-:Y:S05]  /*80f0*/  @!P0 BRA `(.L_x_141) ;  /* 0xfffffffc00f08947 */ /* 0x004fea000383ffff */
[----:B------:R-:W-:Y:S05]  /*8100*/  BRA `(.L_x_142) ;  /* 0xffffffa800a87947 */ /* 0x000fea000383ffff */
.L_x_42:
[----:B------:R-:W-:-:S07]  /*8110*/  MOV R0, UR4 ;  /* 0x0000000400007c02 */ /* 0x000fce0008000f00 */
.L_x_143:
[----:B-1----:R1:W2:Y:S02]  /*8120*/  SYNCS.PHASECHK.TRANS64.TRYWAIT P0, [R0+URZ], R3 ;  /* 0x00000003000075a7 */ /* 0x0022a400080011ff */
[----:B--2---:R-:W-:Y:S05]  /*8130*/  @!P0 NANOSLEEP.SYNCS 0x989680 ;  /* 0x009896800000895d */ /* 0x004fea0003900000 */
[----:B------:R-:W2:Y:S02]  /*8140*/  @!P0 SYNCS.PHASECHK.TRANS64 P0, [R0+URZ], R3 ;  /* 0x00000003000085a7 */ /* 0x000ea400080010ff */
[----:B--2---:R-:W-:Y:S05]  /*8150*/  @!P0 BRA `(.L_x_143) ;  /* 0xfffffffc00f08947 */ /* 0x004fea000383ffff */
[----:B------:R-:W-:Y:S05]  /*8160*/  BRA `(.L_x_144) ;  /* 0xffffffa800b47947 */ /* 0x000fea000383ffff */
.L_x_43:
[----:B------:R-:W-:-:S07]  /*8170*/  MOV R0, UR4 ;  /* 0x0000000400007c02 */ /* 0x000fce0008000f00 */
.L_x_145:
[----:B-1----:R1:W2:Y:S02]  /*8180*/  SYNCS.PHASECHK.TRANS64.TRYWAIT P0, [R0+URZ], R3 ;  /* 0x00000003000075a7 */ /* 0x0022a400080011ff */
[----:B--2---:R-:W-:Y:S05]  /*8190*/  @!P0 NANOSLEEP.SYNCS 0x989680 ;  /* 0x009896800000895d */ /* 0x004fea0003900000 */
[----:B------:R-:W2:Y:S02]  /*81a0*/  @!P0 SYNCS.PHASECHK.TRANS64 P0, [R0+URZ], R3 ;  /* 0x00000003000085a7 */ /* 0x000ea400080010ff */
[----:B--2---:R-:W-:Y:S05]  /*81b0*/  @!P0 BRA `(.L_x_145) ;  /* 0xfffffffc00f08947 */ /* 0x004fea000383ffff */
[----:B------:R-:W-:Y:S05]  /*81c0*/  BRA `(.L_x_146) ;  /* 0xffffffa800c07947 */ /* 0x000fea000383ffff */
.L_x_44:
[----:B------:R-:W-:-:S07]  /*81d0*/  MOV R0, UR4 ;  /* 0x0000000400007c02 */ /* 0x000fce0008000f00 */
.L_x_147:
[----:B-1----:R1:W2:Y:S02]  /*81e0*/  SYNCS.PHASECHK.TRANS64.TRYWAIT P0, [R0+URZ], R3 ;  /* 0x00000003000075a7 */ /* 0x0022a400080011ff */
[----:B--2---:R-:W-:Y:S05]  /*81f0*/  @!P0 NANOSLEEP.SYNCS 0x989680 ;  /* 0x009896800000895d */ /* 0x004fea0003900000 */
[----:B------:R-:W2:Y:S02]  /*8200*/  @!P0 SYNCS.PHASECHK.TRANS64 P0, [R0+URZ], R3 ;  /* 0x00000003000085a7 */ /* 0x000ea400080010ff */
[----:B--2---:R-:W-:Y:S05]  /*8210*/  @!P0 BRA `(.L_x_147) ;  /* 0xfffffffc00f08947 */ /* 0x004fea000383ffff */
[----:B------:R-:W-:Y:S05]  /*8220*/  BRA `(.L_x_148) ;  /* 0xffffffa800cc7947 */ /* 0x000fea000383ffff */
.L_x_45:
[----:B------:R-:W-:-:S07]  /*8230*/  MOV R0, UR4 ;  /* 0x0000000400007c02 */ /* 0x000fce0008000f00 */
.L_x_149:
[----:B-1----:R1:W2:Y:S02]  /*8240*/  SYNCS.PHASECHK.TRANS64.TRYWAIT P0, [R0+URZ], R3 ;  /* 0x00000003000075a7 */ /* 0x0022a400080011ff */
[----:B--2---:R-:W-:Y:S05]  /*8250*/  @!P0 NANOSLEEP.SYNCS 0x989680 ;  /* 0x009896800000895d */ /* 0x004fea0003900000 */
[----:B------:R-:W2:Y:S02]  /*8260*/  @!P0 SYNCS.PHASECHK.TRANS64 P0, [R0+URZ], R3 ;  /* 0x00000003000085a7 */ /* 0x000ea400080010ff */
[----:B--2---:R-:W-:Y:S05]  /*8270*/  @!P0 BRA `(.L_x_149) ;  /* 0xfffffffc00f08947 */ /* 0x004fea000383ffff */
[----:B------:R-:W-:Y:S05]  /*8280*/  BRA `(.L_x_150) ;  /* 0xffffffa800d87947 */ /* 0x000fea000383ffff */
.L_x_46:
[----:B------:R-:W-:-:S07]  /*8290*/  MOV R0, UR4 ;  /* 0x0000000400007c02 */ /* 0x000fce0008000f00 */
.L_x_151:
[----:B-1----:R1:W2:Y:S02]  /*82a0*/  SYNCS.PHASECHK.TRANS64.TRYWAIT P0, [R0+URZ], R3 ;  /* 0x00000003000075a7 */ /* 0x0022a400080011ff */
[----:B--2---:R-:W-:Y:S05]  /*82b0*/  @!P0 NANOSLEEP.SYNCS 0x989680 ;  /* 0x009896800000895d */ /* 0x004fea0003900000 */
[----:B------:R-:W2:Y:S02]  /*82c0*/  @!P0 SYNCS.PHASECHK.TRANS64 P0, [R0+URZ], R3 ;  /* 0x00000003000085a7 */ /* 0x000ea400080010ff */
[----:B--2---:R-:W-:Y:S05]  /*82d0*/  @!P0 BRA `(.L_x_151) ;  /* 0xfffffffc00f08947 */ /* 0x004fea000383ffff */
[----:B------:R-:W-:Y:S05]  /*82e0*/  BRA `(.L_x_152) ;  /* 0xffffffa800e47947 */ /* 0x000fea000383ffff */
.L_x_47:
[----:B------:R-:W-:-:S07]  /*82f0*/  MOV R0, UR4 ;  /* 0x0000000400007c02 */ /* 0x000fce0008000f00 */
.L_x_153:
[----:B-1----:R1:W2:Y:S02]  /*8300*/  SYNCS.PHASECHK.TRANS64.TRYWAIT P0, [R0+URZ], R3 ;  /* 0x00000003000075a7 */ /* 0x0022a400080011ff */
[----:B--2---:R-:W-:Y:S05]  /*8310*/  @!P0 NANOSLEEP.SYNCS 0x989680 ;  /* 0x009896800000895d */ /* 0x004fea0003900000 */
[----:B------:R-:W2:Y:S02]  /*8320*/  @!P0 SYNCS.PHASECHK.TRANS64 P0, [R0+URZ], R3 ;  /* 0x00000003000085a7 */ /* 0x000ea400080010ff */
[----:B--2---:R-:W-:Y:S05]  /*8330*/  @!P0 BRA `(.L_x_153) ;  /* 0xfffffffc00f08947 */ /* 0x004fea000383ffff */
[----:B------:R-:W-:Y:S05]  /*8340*/  BRA `(.L_x_154) ;  /* 0xffffffa800f07947 */ /* 0x000fea000383ffff */
.L_x_48:
[----:B------:R-:W-:-:S07]  /*8350*/  MOV R0, UR4 ;  /* 0x0000000400007c02 */ /* 0x000fce0008000f00 */
.L_x_155:
[----:B-1----:R1:W2:Y:S02]  /*8360*/  SYNCS.PHASECHK.TRANS64.TRYWAIT P0, [R0+URZ], R3 ;  /* 0x00000003000075a7 */ /* 0x0022a400080011ff */
[----:B--2---:R-:W-:Y:S05]  /*8370*/  @!P0 NANOSLEEP.SYNCS 0x989680 ;  /* 0x009896800000895d */ /* 0x004fea0003900000 */
[----:B------:R-:W2:Y:S02]  /*8380*/  @!P0 SYNCS.PHASECHK.TRANS64 P0, [R0+URZ], R3 ;  /* 0x00000003000085a7 */ /* 0x000ea400080010ff */
[----:B--2---:R-:W-:Y:S05]  /*8390*/  @!P0 BRA `(.L_x_155) ;  /* 0xfffffffc00f08947 */ /* 0x004fea000383ffff */
[----:B------:R-:W-:Y:S05]  /*83a0*/  BRA `(.L_x_156) ;  /* 0xffffffa800fc7947 */ /* 0x000fea000383ffff */
.L_x_49:
[----:B------:R-:W-:-:S07]  /*83b0*/  MOV R0, UR4 ;  /* 0x0000000400007c02 */ /* 0x000fce0008000f00 */
.L_x_157:
[----:B-1----:R1:W2:Y:S02]  /*83c0*/  SYNCS.PHASECHK.TRANS64.TRYWAIT P0, [R0+URZ], R3 ;  /* 0x00000003000075a7 */ /* 0x0022a400080011ff */
[----:B--2---:R-:W-:Y:S05]  /*83d0*/  @!P0 NANOSLEEP.SYNCS 0x989680 ;  /* 0x009896800000895d */ /* 0x004fea0003900000 */
[----:B------:R-:W2:Y:S02]  /*83e0*/  @!P0 SYNCS.PHASECHK.TRANS64 P0, [R0+URZ], R3 ;  /* 0x00000003000085a7 */ /* 0x000ea400080010ff */
[----:B--2---:R-:W-:Y:S05]  /*83f0*/  @!P0 BRA `(.L_x_157) ;  /* 0xfffffffc00f08947 */ /* 0x004fea000383ffff */
[----:B------:R-:W-:Y:S05]  /*8400*/  BRA `(.L_x_158) ;  /* 0xffffffac00087947 */ /* 0x000fea000383ffff */
.L_x_50:
[----:B------:R-:W-:-:S07]  /*8410*/  MOV R0, UR4 ;  /* 0x0000000400007c02 */ /* 0x000fce0008000f00 */
.L_x_159:
[----:B-1----:R1:W2:Y:S02]  /*8420*/  SYNCS.PHASECHK.TRANS64.TRYWAIT P0, [R0+URZ], R3 ;  /* 0x00000003000075a7 */ /* 0x0022a400080011ff */
[----:B--2---:R-:W-:Y:S05]  /*8430*/  @!P0 NANOSLEEP.SYNCS 0x989680 ;  /* 0x009896800000895d */ /* 0x004fea0003900000 */
[----:B------:R-:W2:Y:S02]  /*8440*/  @!P0 SYNCS.PHASECHK.TRANS64 P0, [R0+URZ], R3 ;  /* 0x00000003000085a7 */ /* 0x000ea400080010ff */
[----:B--2---:R-:W-:Y:S05]  /*8450*/  @!P0 BRA `(.L_x_159) ;  /* 0xfffffffc00f08947 */ /* 0x004fea000383ffff */
[----:B------:R-:W-:Y:S05]  /*8460*/  BRA `(.L_x_160) ;  /* 0xffffffac00147947 */ /* 0x000fea000383ffff */
.L_x_51:
[----:B------:R-:W-:-:S07]  /*8470*/  MOV R0, UR4 ;  /* 0x0000000400007c02 */ /* 0x000fce0008000f00 */
.L_x_161:
[----:B-1----:R1:W2:Y:S02]  /*8480*/  SYNCS.PHASECHK.TRANS64.TRYWAIT P0, [R0+URZ], R3 ;  /* 0x00000003000075a7 */ /* 0x0022a400080011ff */
[----:B--2---:R-:W-:Y:S05]  /*8490*/  @!P0 NANOSLEEP.SYNCS 0x989680 ;  /* 0x009896800000895d */ /* 0x004fea0003900000 */
[----:B------:R-:W2:Y:S02]  /*84a0*/  @!P0 SYNCS.PHASECHK.TRANS64 P0, [R0+URZ], R3 ;  /* 0x00000003000085a7 */ /* 0x000ea400080010ff */
[----:B--2---:R-:W-:Y:S05]  /*84b0*/  @!P0 BRA `(.L_x_161) ;  /* 0xfffffffc00f08947 */ /* 0x004fea000383ffff */
[----:B------:R-:W-:Y:S05]  /*84c0*/  BRA `(.L_x_162) ;  /* 0xffffffac00207947 */ /* 0x000fea000383ffff */
.L_x_52:
[----:B------:R-:W-:-:S07]  /*84d0*/  MOV R0, UR4 ;  /* 0x0000000400007c02 */ /* 0x000fce0008000f00 */
.L_x_163:
[----:B-1----:R1:W2:Y:S02]  /*84e0*/  SYNCS.PHASECHK.TRANS64.TRYWAIT P0, [R0+URZ], R3 ;  /* 0x00000003000075a7 */ /* 0x0022a400080011ff */
[----:B--2---:R-:W-:Y:S05]  /*84f0*/  @!P0 NANOSLEEP.SYNCS 0x989680 ;  /* 0x009896800000895d */ /* 0x004fea0003900000 */
[----:B------:R-:W2:Y:S02]  /*8500*/  @!P0 SYNCS.PHASECHK.TRANS64 P0, [R0+URZ], R3 ;  /* 0x00000003000085a7 */ /* 0x000ea400080010ff */
[----:B--2---:R-:W-:Y:S05]  /*8510*/  @!P0 BRA `(.L_x_163) ;  /* 0xfffffffc00f08947 */ /* 0x004fea000383ffff */
[----:B------:R-:W-:Y:S05]  /*8520*/  BRA `(.L_x_164) ;  /* 0xffffffac002c7947 */ /* 0x000fea000383ffff */
.L_x_53:
[----:B------:R-:W-:-:S07]  /*8530*/  MOV R0, UR4 ;  /* 0x0000000400007c02 */ /* 0x000fce0008000f00 */
.L_x_165:
[----:B-1----:R1:W2:Y:S02]  /*8540*/  SYNCS.PHASECHK.TRANS64.TRYWAIT P0, [R0+URZ], R3 ;  /* 0x00000003000075a7 */ /* 0x0022a400080011ff */
[----:B--2---:R-:W-:Y:S05]  /*8550*/  @!P0 NANOSLEEP.SYNCS 0x989680 ;  /* 0x009896800000895d */ /* 0x004fea0003900000 */
[----:B------:R-:W2:Y:S02]  /*8560*/  @!P0 SYNCS.PHASECHK.TRANS64 P0, [R0+URZ], R3 ;  /* 0x00000003000085a7 */ /* 0x000ea400080010ff */
[----:B--2---:R-:W-:Y:S05]  /*8570*/  @!P0 BRA `(.L_x_165) ;  /* 0xfffffffc00f08947 */ /* 0x004fea000383ffff */
[----:B------:R-:W-:Y:S05]  /*8580*/  BRA `(.L_x_166) ;  /* 0xffffffac00387947 */ /* 0x000fea000383ffff */
.L_x_54:
[----:B------:R-:W-:-:S07]  /*8590*/  MOV R0, UR4 ;  /* 0x0000000400007c02 */ /* 0x000fce0008000f00 */
.L_x_167:
[----:B-1----:R1:W2:Y:S02]  /*85a0*/  SYNCS.PHASECHK.TRANS64.TRYWAIT P0, [R0+URZ], R3 ;  /* 0x00000003000075a7 */ /* 0x0022a400080011ff */
[----:B--2---:R-:W-:Y:S05]  /*85b0*/  @!P0 NANOSLEEP.SYNCS 0x989680 ;  /* 0x009896800000895d */ /* 0x004fea0003900000 */
[----:B------:R-:W2:Y:S02]  /*85c0*/  @!P0 SYNCS.PHASECHK.TRANS64 P0, [R0+URZ], R3 ;  /* 0x00000003000085a7 */ /* 0x000ea400080010ff */
[----:B--2---:R-:W-:Y:S05]  /*85d0*/  @!P0 BRA `(.L_x_167) ;  /* 0xfffffffc00f08947 */ /* 0x004fea000383ffff */
[----:B------:R-:W-:Y:S05]  /*85e0*/  BRA `(.L_x_168) ;  /* 0xffffffac00447947 */ /* 0x000fea000383ffff */
.L_x_55:
[----:B------:R-:W-:-:S07]  /*85f0*/  MOV R0, UR4 ;  /* 0x0000000400007c02 */ /* 0x000fce0008000f00 */
.L_x_169:
[----:B-1----:R1:W2:Y:S02]  /*8600*/  SYNCS.PHASECHK.TRANS64.TRYWAIT P0, [R0+URZ], R3 ;  /* 0x00000003000075a7 */ /* 0x0022a400080011ff */
[----:B--2---:R-:W-:Y:S05]  /*8610*/  @!P0 NANOSLEEP.SYNCS 0x989680 ;  /* 0x009896800000895d */ /* 0x004fea0003900000 */
[----:B------:R-:W2:Y:S02]  /*8620*/  @!P0 SYNCS.PHASECHK.TRANS64 P0, [R0+URZ], R3 ;  /* 0x00000003000085a7 */ /* 0x000ea400080010ff */
[----:B--2---:R-:W-:Y:S05]  /*8630*/  @!P0 BRA `(.L_x_169) ;  /* 0xfffffffc00f08947 */ /* 0x004fea000383ffff */
[----:B------:R-:W-:Y:S05]  /*8640*/  BRA `(.L_x_170) ;  /* 0xffffffac00507947 */ /* 0x000fea000383ffff */
.L_x_56:
[----:B------:R-:W-:-:S07]  /*8650*/  MOV R0, UR4 ;  /* 0x0000000400007c02 */ /* 0x000fce0008000f00 */
.L_x_171:
[----:B-1----:R1:W2:Y:S02]  /*8660*/  SYNCS.PHASECHK.TRANS64.TRYWAIT P0, [R0+URZ], R3 ;  /* 0x00000003000075a7 */ /* 0x0022a400080011ff */
[----:B--2---:R-:W-:Y:S05]  /*8670*/  @!P0 NANOSLEEP.SYNCS 0x989680 ;  /* 0x009896800000895d */ /* 0x004fea0003900000 */
[----:B------:R-:W2:Y:S02]  /*8680*/  @!P0 SYNCS.PHASECHK.TRANS64 P0, [R0+URZ], R3 ;  /* 0x00000003000085a7 */ /* 0x000ea400080010ff */
[----:B--2---:R-:W-:Y:S05]  /*8690*/  @!P0 BRA `(.L_x_171) ;  /* 0xfffffffc00f08947 */ /* 0x004fea000383ffff */
[----:B------:R-:W-:Y:S05]  /*86a0*/  BRA `(.L_x_172) ;  /* 0xffffffac005c7947 */ /* 0x000fea000383ffff */
.L_x_57:
[----:B------:R-:W-:-:S07]  /*86b0*/  MOV R0, UR4 ;  /* 0x0000000400007c02 */ /* 0x000fce0008000f00 */
.L_x_173:
[----:B-1----:R1:W2:Y:S02]  /*86c0*/  SYNCS.PHASECHK.TRANS64.TRYWAIT P0, [R0+URZ], R3 ;  /* 0x00000003000075a7 */ /* 0x0022a400080011ff */
[----:B--2---:R-:W-:Y:S05]  /*86d0*/  @!P0 NANOSLEEP.SYNCS 0x989680 ;  /* 0x009896800000895d */ /* 0x004fea0003900000 */
[----:B------:R-:W2:Y:S02]  /*86e0*/  @!P0 SYNCS.PHASECHK.TRANS64 P0, [R0+URZ], R3 ;  /* 0x00000003000085a7 */ /* 0x000ea400080010ff */
[----:B--2---:R-:W-:Y:S05]  /*86f0*/  @!P0 BRA `(.L_x_173) ;  /* 0xfffffffc00f08947 */ /* 0x004fea000383ffff */
[----:B------:R-:W-:Y:S05]  /*8700*/  BRA `(.L_x_174) ;  /* 0xffffffac00687947 */ /* 0x000fea000383ffff */
.L_x_58:
[----:B------:R-:W-:-:S07]  /*8710*/  MOV R0, UR4 ;  /* 0x0000000400007c02 */ /* 0x000fce0008000f00 */
.L_x_175:
[----:B-1----:R1:W2:Y:S02]  /*8720*/  SYNCS.PHASECHK.TRANS64.TRYWAIT P0, [R0+URZ], R3 ;  /* 0x00000003000075a7 */ /* 0x0022a400080011ff */
[----:B--2---:R-:W-:Y:S05]  /*8730*/  @!P0 NANOSLEEP.SYNCS 0x989680 ;  /* 0x009896800000895d */ /* 0x004fea0003900000 */
[----:B------:R-:W2:Y:S02]  /*8740*/  @!P0 SYNCS.PHASECHK.TRANS64 P0, [R0+URZ], R3 ;  /* 0x00000003000085a7 */ /* 0x000ea400080010ff */
[----:B--2---:R-:W-:Y:S05]  /*8750*/  @!P0 BRA `(.L_x_175) ;  /* 0xfffffffc00f08947 */ /* 0x004fea000383ffff */
[----:B------:R-:W-:Y:S05]  /*8760*/  BRA `(.L_x_176) ;  /* 0xffffffac00747947 */ /* 0x000fea000383ffff */
.L_x_59:
[----:B------:R-:W-:-:S07]  /*8770*/  MOV R0, UR4 ;  /* 0x0000000400007c02 */ /* 0x000fce0008000f00 */
.L_x_177:
[----:B-1----:R1:W2:Y:S02]  /*8780*/  SYNCS.PHASECHK.TRANS64.TRYWAIT P0, [R0+URZ], R3 ;  /* 0x00000003000075a7 */ /* 0x0022a400080011ff */
[----:B--2---:R-:W-:Y:S05]  /*8790*/  @!P0 NANOSLEEP.SYNCS 0x989680 ;  /* 0x009896800000895d */ /* 0x004fea0003900000 */
[----:B------:R-:W2:Y:S02]  /*87a0*/  @!P0 SYNCS.PHASECHK.TRANS64 P0, [R0+URZ], R3 ;  /* 0x00000003000085a7 */ /* 0x000ea400080010ff */
[----:B--2---:R-:W-:Y:S05]  /*87b0*/  @!P0 BRA `(.L_x_177) ;  /* 0xfffffffc00f08947 */ /* 0x004fea000383ffff */
[----:B------:R-:W-:Y:S05]  /*87c0*/  BRA `(.L_x_178) ;  /* 0xffffffac00807947 */ /* 0x000fea000383ffff */
.L_x_60:
[----:B------:R-:W-:-:S07]  /*87d0*/  MOV R0, UR4 ;  /* 0x0000000400007c02 */ /* 0x000fce0008000f00 */
.L_x_179:
[----:B-1----:R1:W2:Y:S02]  /*87e0*/  SYNCS.PHASECHK.TRANS64.TRYWAIT P0, [R0+URZ], R3 ;  /* 0x00000003000075a7 */ /* 0x0022a400080011ff */
[----:B--2---:R-:W-:Y:S05]  /*87f0*/  @!P0 NANOSLEEP.SYNCS 0x989680 ;  /* 0x009896800000895d */ /* 0x004fea0003900000 */
[----:B------:R-:W2:Y:S02]  /*8800*/  @!P0 SYNCS.PHASECHK.TRANS64 P0, [R0+URZ], R3 ;  /* 0x00000003000085a7 */ /* 0x000ea400080010ff */
[----:B--2---:R-:W-:Y:S05]  /*8810*/  @!P0 BRA `(.L_x_179) ;  /* 0xfffffffc00f08947 */ /* 0x004fea000383ffff */
[----:B------:R-:W-:Y:S05]  /*8820*/  BRA `(.L_x_180) ;  /* 0xffffffac008c7947 */ /* 0x000fea000383ffff */
.L_x_61:
[----:B------:R-:W-:-:S07]  /*8830*/  MOV R0, UR4 ;  /* 0x0000000400007c02 */ /* 0x000fce0008000f00 */
.L_x_181:
[----:B-1----:R1:W2:Y:S02]  /*8840*/  SYNCS.PHASECHK.TRANS64.TRYWAIT P0, [R0+URZ], R3 ;  /* 0x00000003000075a7 */ /* 0x0022a400080011ff */
[----:B--2---:R-:W-:Y:S05]  /*8850*/  @!P0 NANOSLEEP.SYNCS 0x989680 ;  /* 0x009896800000895d */ /* 0x004fea0003900000 */
[----:B------:R-:W2:Y:S02]  /*8860*/  @!P0 SYNCS.PHASECHK.TRANS64 P0, [R0+URZ], R3 ;  /* 0x00000003000085a7 */ /* 0x000ea400080010ff */
[----:B--2---:R-:W-:Y:S05]  /*8870*/  @!P0 BRA `(.L_x_181) ;  /* 0xfffffffc00f08947 */ /* 0x004fea000383ffff */
[----:B------:R-:W-:Y:S05]  /*8880*/  BRA `(.L_x_182) ;  /* 0xffffffac00987947 */ /* 0x000fea000383ffff */
.L_x_62:
[----:B------:R-:W-:-:S07]  /*8890*/  MOV R0, UR4 ;  /* 0x0000000400007c02 */ /* 0x000fce0008000f00 */
.L_x_183:
[----:B-1----:R1:W2:Y:S02]  /*88a0*/  SYNCS.PHASECHK.TRANS64.TRYWAIT P0, [R0+URZ], R3 ;  /* 0x00000003000075a7 */ /* 0x0022a400080011ff */
[----:B--2---:R-:W-:Y:S05]  /*88b0*/  @!P0 NANOSLEEP.SYNCS 0x989680 ;  /* 0x009896800000895d */ /* 0x004fea0003900000 */
[----:B------:R-:W2:Y:S02]  /*88c0*/  @!P0 SYNCS.PHASECHK.TRANS64 P0, [R0+URZ], R3 ;  /* 0x00000003000085a7 */ /* 0x000ea400080010ff */
[----:B--2---:R-:W-:Y:S05]  /*88d0*/  @!P0 BRA `(.L_x_183) ;  /* 0xfffffffc00f08947 */ /* 0x004fea000383ffff */
[----:B------:R-:W-:Y:S05]  /*88e0*/  BRA `(.L_x_184) ;  /* 0xffffffac00a47947 */ /* 0x000fea000383ffff */
.L_x_63:
[----:B------:R-:W-:-:S07]  /*88f0*/  MOV R0, UR4 ;  /* 0x0000000400007c02 */ /* 0x000fce0008000f00 */
.L_x_185:
[----:B-1----:R1:W2:Y:S02]  /*8900*/  SYNCS.PHASECHK.TRANS64.TRYWAIT P0, [R0+URZ], R3 ;  /* 0x00000003000075a7 */ /* 0x0022a400080011ff */
[----:B--2---:R-:W-:Y:S05]  /*8910*/  @!P0 NANOSLEEP.SYNCS 0x989680 ;  /* 0x009896800000895d */ /* 0x004fea0003900000 */
[----:B------:R-:W2:Y:S02]  /*8920*/  @!P0 SYNCS.PHASECHK.TRANS64 P0, [R0+URZ], R3 ;  /* 0x00000003000085a7 */ /* 0x000ea400080010ff */
[----:B--2---:R-:W-:Y:S05]  /*8930*/  @!P0 BRA `(.L_x_185) ;  /* 0xfffffffc00f08947 */ /* 0x004fea000383ffff */
[----:B------:R-:W-:Y:S05]  /*8940*/  BRA `(.L_x_186) ;  /* 0xffffffac00b07947 */ /* 0x000fea000383ffff */
.L_x_64:
[----:B------:R-:W-:-:S07]  /*8950*/  MOV R0, UR4 ;  /* 0x0000000400007c02 */ /* 0x000fce0008000f00 */
.L_x_187:
[----:B-1----:R1:W2:Y:S02]  /*8960*/  SYNCS.PHASECHK.TRANS64.TRYWAIT P0, [R0+URZ], R3 ;  /* 0x00000003000075a7 */ /* 0x0022a400080011ff */
[----:B--2---:R-:W-:Y:S05]  /*8970*/  @!P0 NANOSLEEP.SYNCS 0x989680 ;  /* 0x009896800000895d */ /* 0x004fea0003900000 */
[----:B------:R-:W2:Y:S02]  /*8980*/  @!P0 SYNCS.PHASECHK.TRANS64 P0, [R0+URZ], R3 ;  /* 0x00000003000085a7 */ /* 0x000ea400080010ff */
[----:B--2---:R-:W-:Y:S05]  /*8990*/  @!P0 BRA `(.L_x_187) ;  /* 0xfffffffc00f08947 */ /* 0x004fea000383ffff */
[----:B------:R-:W-:Y:S05]  /*89a0*/  BRA `(.L_x_188) ;  /* 0xffffffac00bc7947 */ /* 0x000fea000383ffff */
.L_x_65:
[----:B------:R-:W-:-:S07]  /*89b0*/  MOV R0, UR4 ;  /* 0x0000000400007c02 */ /* 0x000fce0008000f00 */
.L_x_189:
[----:B-1----:R1:W2:Y:S02]  /*89c0*/  SYNCS.PHASECHK.TRANS64.TRYWAIT P0, [R0+URZ], R3 ;  /* 0x00000003000075a7 */ /* 0x0022a400080011ff */
[----:B--2---:R-:W-:Y:S05]  /*89d0*/  @!P0 NANOSLEEP.SYNCS 0x989680 ;  /* 0x009896800000895d */ /* 0x004fea0003900000 */
[----:B------:R-:W2:Y:S02]  /*89e0*/  @!P0 SYNCS.PHASECHK.TRANS64 P0, [R0+URZ], R3 ;  /* 0x00000003000085a7 */ /* 0x000ea400080010ff */
[----:B--2---:R-:W-:Y:S05]  /*89f0*/  @!P0 BRA `(.L_x_189) ;  /* 0xfffffffc00f08947 */ /* 0x004fea000383ffff */
[----:B------:R-:W-:Y:S05]  /*8a00*/  BRA `(.L_x_190) ;  /* 0xffffffac00c87947 */ /* 0x000fea000383ffff */
.L_x_68:
[----:B------:R-:W-:-:S07]  /*8a10*/  MOV R4, UR45 ;  /* 0x0000002d00047c02 */ /* 0x000fce0008000f00 */
.L_x_191:
[----:B--2---:R2:W3:Y:S02]  /*8a20*/  SYNCS.PHASECHK.TRANS64.TRYWAIT P1, [R4+URZ+0x1e8], R7 ;  /* 0x0001e807040075a7 */ /* 0x0044e400080211ff */
[----:B---3--:R-:W-:Y:S05]  /*8a30*/  @!P1 NANOSLEEP.SYNCS 0x989680 ;  /* 0x009896800000995d */ /* 0x008fea0003900000 */
[----:B------:R-:W3:Y:S02]  /*8a40*/  @!P1 SYNCS.PHASECHK.TRANS64 P1, [R4+URZ+0x1e8], R7 ;  /* 0x0001e807040095a7 */ /* 0x000ee400080210ff */
[----:B---3--:R-:W-:Y:S05]  /*8a50*/  @!P1 BRA `(.L_x_191) ;  /* 0xfffffffc00f09947 */ /* 0x008fea000383ffff */
[----:B------:R-:W-:Y:S05]  /*8a60*/  BRA `(.L_x_192) ;  /* 0xffffffb0002c7947 */ /* 0x000fea000383ffff */
.L_x_69:
[----:B--2---:R-:W-:-:S07]  /*8a70*/  MOV R4, UR45 ;  /* 0x0000002d00047c02 */ /* 0x004fce0008000f00 */
.L_x_193:
[----:B--2---:R2:W3:Y:S02]  /*8a80*/  SYNCS.PHASECHK.TRANS64.TRYWAIT P1, [R4+URZ+0x1e0], R5 ;  /* 0x0001e005040075a7 */ /* 0x0044e400080211ff */
[----:B---3--:R-:W-:Y:S05]  /*8a90*/  @!P1 NANOSLEEP.SYNCS 0x989680 ;  /* 0x009896800000995d */ /* 0x008fea0003900000 */
[----:B------:R-:W3:Y:S02]  /*8aa0*/  @!P1 SYNCS.PHASECHK.TRANS64 P1, [R4+URZ+0x1e0], R5 ;  /* 0x0001e005040095a7 */ /* 0x000ee400080210ff */
[----:B---3--:R-:W-:Y:S05]  /*8ab0*/  @!P1 BRA `(.L_x_193) ;  /* 0xfffffffc00f09947 */ /* 0x008fea000383ffff */
[----:B------:R-:W-:Y:S05]  /*8ac0*/  BRA `(.L_x_194) ;  /* 0xffffffb000347947 */ /* 0x000fea000383ffff */
.L_x_77:
[----:B------:R-:W-:-:S07]  /*8ad0*/  MOV R0, UR6 ;  /* 0x0000000600007c02 */ /* 0x000fce0008000f00 */
.L_x_195:
[----:B--2---:R2:W3:Y:S02]  /*8ae0*/  SYNCS.PHASECHK.TRANS64.TRYWAIT P0, [R0+URZ+0x1e0], R5 ;  /* 0x0001e005000075a7 */ /* 0x0044e400080011ff */
[----:B---3--:R-:W-:Y:S05]  /*8af0*/  @!P0 NANOSLEEP.SYNCS 0x989680 ;  /* 0x009896800000895d */ /* 0x008fea0003900000 */
[----:B------:R-:W3:Y:S02]  /*8b00*/  @!P0 SYNCS.PHASECHK.TRANS64 P0, [R0+URZ+0x1e0], R5 ;  /* 0x0001e005000085a7 */ /* 0x000ee400080010ff */
[----:B---3--:R-:W-:Y:S05]  /*8b10*/  @!P0 BRA `(.L_x_195) ;  /* 0xfffffffc00f08947 */ /* 0x008fea000383ffff */
[----:B------:R-:W-:Y:S05]  /*8b20*/  BRA `(.L_x_196) ;  /* 0xffffffb400ac7947 */ /* 0x000fea000383ffff */
.L_x_78:
[----:B------:R-:W-:-:S07]  /*8b30*/  MOV R5, UR8 ;  /* 0x0000000800057c02 */ /* 0x000fce0008000f00 */
.L_x_197:
[----:B--2---:R2:W3:Y:S02]  /*8b40*/  SYNCS.PHASECHK.TRANS64.TRYWAIT P0, [R5+URZ+0x200], R0 ;  /* 0x00020000050075a7 */ /* 0x0044e400080011ff */
[----:B---3--:R-:W-:Y:S05]  /*8b50*/  @!P0 NANOSLEEP.SYNCS 0x989680 ;  /* 0x009896800000895d */ /* 0x008fea0003900000 */
[----:B------:R-:W3:Y:S02]  /*8b60*/  @!P0 SYNCS.PHASECHK.TRANS64 P0, [R5+URZ+0x200], R0 ;  /* 0x00020000050085a7 */ /* 0x000ee400080010ff */
[----:B---3--:R-:W-:Y:S05]  /*8b70*/  @!P0 BRA `(.L_x_197) ;  /* 0xfffffffc00f08947 */ /* 0x008fea000383ffff */
[----:B------:R-:W-:Y:S05]  /*8b80*/  BRA `(.L_x_198) ;  /* 0xffffffb400c87947 */ /* 0x000fea000383ffff */
.L_x_81:
[----:B--2---:R-:W-:Y:S07]  /*8b90*/  MOV R0, UR7 ;  /* 0x0000000700007c02 */ /* 0x004fee0008000f00 */
.L_x_199:
[----:B--2---:R2:W3:Y:S02]  /*8ba0*/  SYNCS.PHASECHK.TRANS64.TRYWAIT P0, [R0+URZ], R5 ;  /* 0x00000005000075a7 */ /* 0x0044e400080011ff */
[----:B---3--:R-:W-:Y:S05]  /*8bb0*/  @!P0 NANOSLEEP.SYNCS 0x989680 ;  /* 0x009896800000895d */ /* 0x008fea0003900000 */
[----:B------:R-:W3:Y:S02]  /*8bc0*/  @!P0 SYNCS.PHASECHK.TRANS64 P0, [R0+URZ], R5 ;  /* 0x00000005000085a7 */ /* 0x000ee400080010ff */
[----:B---3--:R-:W-:Y:S05]  /*8bd0*/  @!P0 BRA `(.L_x_199) ;  /* 0xfffffffc00f08947 */ /* 0x008fea000383ffff */
[----:B------:R-:W-:Y:S05]  /*8be0*/  BRA `(.L_x_80) ;  /* 0xffffffb400ec7947 */ /* 0x000fea000383ffff */
.L_x_84:
[----:B------:R-:W-:-:S07]  /*8bf0*/  MOV R0, UR5 ;  /* 0x0000000500007c02 */ /* 0x000fce0008000f00 */
.L_x_200:
[----:B--2---:R2:W4:Y:S02]  /*8c00*/  SYNCS.PHASECHK.TRANS64.TRYWAIT P0, [R0+URZ], R3 ;  /* 0x00000003000075a7 */ /* 0x00452400080011ff */
[----:B----4-:R-:W-:Y:S05]  /*8c10*/  @!P0 NANOSLEEP.SYNCS 0x989680 ;  /* 0x009896800000895d */ /* 0x010fea0003900000 */
[----:B------:R-:W4:Y:S02]  /*8c20*/  @!P0 SYNCS.PHASECHK.TRANS64 P0, [R0+URZ], R3 ;  /* 0x00000003000085a7 */ /* 0x000f2400080010ff */
[----:B----4-:R-:W-:Y:S05]  /*8c30*/  @!P0 BRA `(.L_x_200) ;  /* 0xfffffffc00f08947 */ /* 0x010fea000383ffff */
[----:B------:R-:W-:Y:S05]  /*8c40*/  BRA `(.L_x_201) ;  /* 0xffffffb800b47947 */ /* 0x000fea000383ffff */
.L_x_85:
[----:B------:R-:W-:-:S07]  /*8c50*/  MOV R0, UR7 ;  /* 0x0000000700007c02 */ /* 0x000fce0008000f00 */
.L_x_202:
[----:B--2---:R2:W4:Y:S02]  /*8c60*/  SYNCS.PHASECHK.TRANS64.TRYWAIT P0, [R0+URZ], R3 ;  /* 0x00000003000075a7 */ /* 0x00452400080011ff */
[----:B----4-:R-:W-:Y:S05]  /*8c70*/  @!P0 NANOSLEEP.SYNCS 0x989680 ;  /* 0x009896800000895d */ /* 0x010fea0003900000 */
[----:B------:R-:W4:Y:S02]  /*8c80*/  @!P0 SYNCS.PHASECHK.TRANS64 P0, [R0+URZ], R3 ;  /* 0x00000003000085a7 */ /* 0x000f2400080010ff */
[----:B----4-:R-:W-:Y:S05]  /*8c90*/  @!P0 BRA `(.L_x_202) ;  /* 0xfffffffc00f08947 */ /* 0x010fea000383ffff */
[----:B------:R-:W-:Y:S05]  /*8ca0*/  BRA `(.L_x_203) ;  /* 0xffffffb800c07947 */ /* 0x000fea000383ffff */
.L_x_90:
[----:B------:R-:W-:Y:S07]  /*8cb0*/  MOV R0, UR15 ;  /* 0x0000000f00007c02 */ /* 0x000fee0008000f00 */
.L_x_204:
[----:B--2---:R2:W3:Y:S02]  /*8cc0*/  SYNCS.PHASECHK.TRANS64.TRYWAIT P0, [R0+URZ+0x1e0], R3 ;  /* 0x0001e003000075a7 */ /* 0x0044e400080011ff */
[----:B---3--:R-:W-:Y:S05]  /*8cd0*/  @!P0 NANOSLEEP.SYNCS 0x989680 ;  /* 0x009896800000895d */ /* 0x008fea0003900000 */
[----:B------:R-:W3:Y:S02]  /*8ce0*/  @!P0 SYNCS.PHASECHK.TRANS64 P0, [R0+URZ+0x1e0], R3 ;  /* 0x0001e003000085a7 */ /* 0x000ee400080010ff */
[----:B---3--:R-:W-:Y:S05]  /*8cf0*/  @!P0 BRA `(.L_x_204) ;  /* 0xfffffffc00f08947 */ /* 0x008fea000383ffff */
[----:B------:R-:W-:Y:S05]  /*8d00*/  BRA `(.L_x_205) ;  /* 0xffffffbc00d87947 */ /* 0x000fea000383ffff */
.L_x_93:
[----:B------:R-:W-:Y:S07]  /*8d10*/  MOV R0, UR15 ;  /* 0x0000000f00007c02 */ /* 0x000fee0008000f00 */
.L_x_206:
[----:B--2---:R2:W3:Y:S02]  /*8d20*/  SYNCS.PHASECHK.TRANS64.TRYWAIT P0, [R0+URZ+0x1d8], R3 ;  /* 0x0001d803000075a7 */ /* 0x0044e400080011ff */
[----:B---3--:R-:W-:Y:S05]  /*8d30*/  @!P0 NANOSLEEP.SYNCS 0x989680 ;  /* 0x009896800000895d */ /* 0x008fea0003900000 */
[----:B------:R-:W3:Y:S02]  /*8d40*/  @!P0 SYNCS.PHASECHK.TRANS64 P0, [R0+URZ+0x1d8], R3 ;  /* 0x0001d803000085a7 */ /* 0x000ee400080010ff */
[----:B---3--:R-:W-:Y:S05]  /*8d50*/  @!P0 BRA `(.L_x_206) ;  /* 0xfffffffc00f08947 */ /* 0x008fea000383ffff */
[----:B------:R-:W-:Y:S05]  /*8d60*/  BRA `(.L_x_92) ;  /* 0xffffffc000b07947 */ /* 0x000fea000383ffff */
.L_x_96:
[----:B------:R-:W-:Y:S07]  /*8d70*/  MOV R3, UR19 ;  /* 0x0000001300037c02 */ /* 0x000fee0008000f00 */
.L_x_207:
[----:B-1----:R1:W2:Y:S02]  /*8d80*/  SYNCS.PHASECHK.TRANS64.TRYWAIT P0, [R3+URZ+0x1b8], R0 ;  /* 0x0001b800030075a7 */ /* 0x0022a400080011ff */
[----:B--2---:R-:W-:Y:S05]  /*8d90*/  @!P0 NANOSLEEP.SYNCS 0x989680 ;  /* 0x009896800000895d */ /* 0x004fea0003900000 */
[----:B------:R-:W2:Y:S02]  /*8da0*/  @!P0 SYNCS.PHASECHK.TRANS64 P0, [R3+URZ+0x1b8], R0 ;  /* 0x0001b800030085a7 */ /* 0x000ea400080010ff */
[----:B--2---:R-:W-:Y:S05]  /*8db0*/  @!P0 BRA `(.L_x_207) ;  /* 0xfffffffc00f08947 */ /* 0x004fea000383ffff */
[----:B------:R-:W-:Y:S05]  /*8dc0*/  BRA `(.L_x_208) ;  /* 0xffffffc4006c7947 */ /* 0x000fea000383ffff */
.L_x_97:
[----:B------:R-:W-:Y:S07]  /*8dd0*/  MOV R3, UR17 ;  /* 0x0000001100037c02 */ /* 0x000fee0008000f00 */
.L_x_209:
[----:B-1----:R1:W2:Y:S02]  /*8de0*/  SYNCS.PHASECHK.TRANS64.TRYWAIT P0, [R3+URZ+0x1b8], R12 ;  /* 0x0001b80c030075a7 */ /* 0x0022a400080011ff */
[----:B--2---:R-:W-:Y:S05]  /*8df0*/  @!P0 NANOSLEEP.SYNCS 0x989680 ;  /* 0x009896800000895d */ /* 0x004fea0003900000 */
[----:B------:R-:W2:Y:S02]  /*8e00*/  @!P0 SYNCS.PHASECHK.TRANS64 P0, [R3+URZ+0x1b8], R12 ;  /* 0x0001b80c030085a7 */ /* 0x000ea400080010ff */
[----:B--2---:R-:W-:Y:S05]  /*8e10*/  @!P0 BRA `(.L_x_209) ;  /* 0xfffffffc00f08947 */ /* 0x004fea000383ffff */
[----:B------:R-:W-:Y:S05]  /*8e20*/  BRA `(.L_x_210) ;  /* 0xffffffc800087947 */ /* 0x000fea000383ffff */
.L_x_99:
[----:B------:R-:W-:-:S07]  /*8e30*/  MOV R0, UR4 ;  /* 0x0000000400007c02 */ /* 0x000fce0008000f00 */
.L_x_211:
[----:B-1----:R1:W3:Y:S02]  /*8e40*/  SYNCS.PHASECHK.TRANS64.TRYWAIT P0, [R0+URZ], R3 ;  /* 0x00000003000075a7 */ /* 0x0022e400080011ff */
[----:B---3--:R-:W-:Y:S05]  /*8e50*/  @!P0 NANOSLEEP.SYNCS 0x989680 ;  /* 0x009896800000895d */ /* 0x008fea0003900000 */
[----:B------:R-:W3:Y:S02]  /*8e60*/  @!P0 SYNCS.PHASECHK.TRANS64 P0, [R0+URZ], R3 ;  /* 0x00000003000085a7 */ /* 0x000ee400080010ff */
[----:B---3--:R-:W-:Y:S05]  /*8e70*/  @!P0 BRA `(.L_x_211) ;  /* 0xfffffffc00f08947 */ /* 0x008fea000383ffff */
[----:B------:R-:W-:Y:S05]  /*8e80*/  BRA `(.L_x_212) ;  /* 0xffffffc800807947 */ /* 0x000fea000383ffff */
.L_x_100:
[----:B------:R-:W-:-:S07]  /*8e90*/  MOV R0, UR4 ;  /* 0x0000000400007c02 */ /* 0x000fce0008000f00 */
.L_x_213:
[----:B-1----:R1:W3:Y:S02]  /*8ea0*/  SYNCS.PHASECHK.TRANS64.TRYWAIT P0, [R0+URZ], R3 ;  /* 0x00000003000075a7 */ /* 0x0022e400080011ff */
[----:B---3--:R-:W-:Y:S05]  /*8eb0*/  @!P0 NANOSLEEP.SYNCS 0x989680 ;  /* 0x009896800000895d */ /* 0x008fea0003900000 */
[----:B------:R-:W3:Y:S02]  /*8ec0*/  @!P0 SYNCS.PHASECHK.TRANS64 P0, [R0+URZ], R3 ;  /* 0x00000003000085a7 */ /* 0x000ee400080010ff */
[----:B---3--:R-:W-:Y:S05]  /*8ed0*/  @!P0 BRA `(.L_x_213) ;  /* 0xfffffffc00f08947 */ /* 0x008fea000383ffff */
[----:B------:R-:W-:Y:S05]  /*8ee0*/  BRA `(.L_x_214) ;  /* 0xffffffc8008c7947 */ /* 0x000fea000383ffff */
.L_x_102:
[----:B------:R-:W-:Y:S07]  /*8ef0*/  MOV R0, UR50 ;  /* 0x0000003200007c02 */ /* 0x000fee0008000f00 */
.L_x_215:
[----:B--2---:R2:W4:Y:S02]  /*8f00*/  SYNCS.PHASECHK.TRANS64.TRYWAIT P0, [R0+URZ+0x1e0], R3 ;  /* 0x0001e003000075a7 */ /* 0x00452400080011ff */
[----:B----4-:R-:W-:Y:S05]  /*8f10*/  @!P0 NANOSLEEP.SYNCS 0x989680 ;  /* 0x009896800000895d */ /* 0x010fea0003900000 */
[----:B------:R-:W4:Y:S02]  /*8f20*/  @!P0 SYNCS.PHASECHK.TRANS64 P0, [R0+URZ+0x1e0], R3 ;  /* 0x0001e003000085a7 */ /* 0x000f2400080010ff */
[----:B----4-:R-:W-:Y:S05]  /*8f30*/  @!P0 BRA `(.L_x_215) ;  /* 0xfffffffc00f08947 */ /* 0x010fea000383ffff */
[----:B------:R-:W-:Y:S05]  /*8f40*/  BRA `(.L_x_216) ;  /* 0xffffffcc00807947 */ /* 0x000fea000383ffff */
.L_x_112:
[----:B-1----:R1:W3:Y:S02]  /*8f50*/  SYNCS.PHASECHK.TRANS64.TRYWAIT P1, [R0+URZ+0x1a0], R7 ;  /* 0x0001a007000075a7 */ /* 0x0022e400080211ff */
[----:B---3--:R-:W-:Y:S05]  /*8f60*/  @!P1 NANOSLEEP.SYNCS 0x989680 ;  /* 0x009896800000995d */ /* 0x008fea0003900000 */
[----:B------:R-:W3:Y:S02]  /*8f70*/  @!P1 SYNCS.PHASECHK.TRANS64 P1, [R0+URZ+0x1a0], R7 ;  /* 0x0001a007000095a7 */ /* 0x000ee400080210ff */
[----:B---3--:R-:W-:Y:S05]  /*8f80*/  @!P1 BRA `(.L_x_112) ;  /* 0xfffffffc00f09947 */ /* 0x008fea000383ffff */
[----:B------:R-:W-:Y:S05]  /*8f90*/  BRA `(.L_x_111) ;  /* 0xffffffd8009c7947 */ /* 0x000fea000383ffff */
.L_x_114:
[----:B----4-:R4:W1:Y:S02]  /*8fa0*/  SYNCS.PHASECHK.TRANS64.TRYWAIT P0, [R84+URZ+0x1f0], R3 ;  /* 0x0001f003540075a7 */ /* 0x01086400080011ff */
[----:B-1----:R-:W-:Y:S05]  /*8fb0*/  @!P0 NANOSLEEP.SYNCS 0x989680 ;  /* 0x009896800000895d */ /* 0x002fea0003900000 */
[----:B------:R-:W1:Y:S02]  /*8fc0*/  @!P0 SYNCS.PHASECHK.TRANS64 P0, [R84+URZ+0x1f0], R3 ;  /* 0x0001f003540085a7 */ /* 0x000e6400080010ff */
[----:B-1----:R-:W-:Y:S05]  /*8fd0*/  @!P0 BRA `(.L_x_114) ;  /* 0xfffffffc00f08947 */ /* 0x002fea000383ffff */
[----:B------:R-:W-:Y:S05]  /*8fe0*/  BRA `(.L_x_113) ;  /* 0xffffffd800ec7947 */ /* 0x000fea000383ffff */
.L_x_125:
[----:B--2---:R2:W3:Y:S02]  /*8ff0*/  SYNCS.PHASECHK.TRANS64.TRYWAIT P0, [R3+URZ+0x1a0], R2 ;  /* 0x0001a002030075a7 */ /* 0x0044e400080011ff */
[----:B---3--:R-:W-:Y:S05]  /*9000*/  @!P0 NANOSLEEP.SYNCS 0x989680 ;  /* 0x009896800000895d */ /* 0x008fea0003900000 */
[----:B------:R-:W3:Y:S02]  /*9010*/  @!P0 SYNCS.PHASECHK.TRANS64 P0, [R3+URZ+0x1a0], R2 ;  /* 0x0001a002030085a7 */ /* 0x000ee400080010ff */
[----:B---3--:R-:W-:Y:S05]  /*9020*/  @!P0 BRA `(.L_x_125) ;  /* 0xfffffffc00f08947 */ /* 0x008fea000383ffff */
[----:B------:R-:W-:Y:S05]  /*9030*/  BRA `(.L_x_124) ;  /* 0xffffffe400047947 */ /* 0x000fea000383ffff */
        .weak           $__internal_0_$__cuda_sm10x_tcgen05_guardrail_trap_col_being_dealloced_not_returned_by_alloc
        .type           $__internal_0_$__cuda_sm10x_tcgen05_guardrail_trap_col_being_dealloced_not_returned_by_alloc,@function
        .size           $__internal_0_$__cuda_sm10x_tcgen05_guardrail_trap_col_being_dealloced_not_returned_by_alloc,($__internal_1_$__cuda_sm10x_tcgen05_guardrail_trap_phase_invalid_during_alloc - $__internal_0_$__cuda_sm10x_tcgen05_guardrail_trap_col_being_dealloced_not_returned_by_alloc)
$__internal_0_$__cuda_sm10x_tcgen05_guardrail_trap_col_being_dealloced_not_returned_by_alloc:
[----:B------:R-:W-:Y:S05]  /*9040*/  BPT.TRAP 0x1 ;  /* 0x000000040000795c */ /* 0x000fea0000300000 */
[----:B------:R-:W-:-:S04]  /*9050*/  HFMA2 R3, -RZ, RZ, 0, 0 ;  /* 0x00000000ff037431 */ /* 0x000fc800000001ff */
[----:B------:R-:W-:Y:S05]  /*9060*/  RET.REL.NODEC R2 `(_ZN7cutlass13device_kernelINS_4conv6kernel13ConvUniversalINS1_16ConvProblemShapeILNS1_8OperatorE1ELi2EEENS1_10collective14CollectiveConvINS1_47MainloopSm100TmaUmmaWarpSpecializedImplicitGemmILS5_1ELi26ELi2ELi1ELi2EN4cute5tupleIJNSA_1CILi2EEENSC_ILi1EEESE_EEEEENSB_IJNSC_ILi64EEESH_NSB_IJNSC_ILi32EEEEEEEEENS_10bfloat16_tESL_NSA_8TiledMMAINSA_8MMA_AtomIJNSA_20SM100_MMA_F16BF16_SSISL_SL_fLi64ELi64ELNSA_4UMMA5MajorE0ELSQ_1ELNSP_7ScaleInE0ELSR_0EEEEEENSA_6LayoutINSB_IJSE_SE_SE_EEENSB_IJNSC_ILi0EEESW_SW_EEEEENSB_IJNSA_10UnderscoreESZ_SZ_EEEEENS7_6detail27Sm100ImplicitGemmTileTraitsINSA_20SM90_TMA_LOAD_IM2COLENSA_14ComposedLayoutINSA_7SwizzleILi2ELi4ELi3EEENSA_18smem_ptr_flag_bitsILi16EEENSU_INSB_IJNSC_ILi8EEESI_EEENSB_IJSI_SE_EEEEEEEvEENS13_INSA_23SM90_TMA_LOAD_MULTICASTENS15_INS16_ILi3ELi4ELi3EEES19_NSU_INSB_IJSH_S1A_EEENSB_IJSE_SH_EEEEEEEvEEEENS_8epilogue10collective18CollectiveEpilogueINS1O_23Sm100TmaWarpSpecializedILi3ELi2ELi16ELb1ELb0EEEJSK_NSB_IJNSU_ISH_SE_EENSU_ISI_SE_EEEEESL_NSB_IJNSB_IJlllEEESE_SW_EEESL_S1X_NS1O_6fusion15FusionCallbacksIS1S_NS1Y_17LinearCombinationISL_fSL_fLNS_15FloatRoundStyleE2EEESK_S1V_JEEENSA_5SM1004TMEM4LOAD26SM100_TMEM_LOAD_16dp256b4xES14_S1E_NSA_17SM75_U32x4_LDSM_NENSA_21SM90_TMA_STORE_IM2COLES1E_NSA_17SM90_U32x4_STSM_NENSA_39AutoVectorizingCopyWithAssumedAlignmentILi128EEEEEEvvEEEEvNT_6ParamsE) ;  /* 0xffffff6c02e47950 */ /* 0x000fea0003c3ffff */
        .weak           $__internal_1_$__cuda_sm10x_tcgen05_guardrail_trap_phase_invalid_during_alloc
        .type           $__internal_1_$__cuda_sm10x_tcgen05_guardrail_trap_phase_invalid_during_alloc,@function
        .size           $__internal_1_$__cuda_sm10x_tcgen05_guardrail_trap_phase_invalid_during_alloc,($__internal_2_$__cuda_sm10x_tcgen05_guardrail_trap_unallocated_columns_being_dealloced - $__internal_1_$__cuda_sm10x_tcgen05_guardrail_trap_phase_invalid_during_alloc)
$__internal_1_$__cuda_sm10x_tcgen05_guardrail_trap_phase_invalid_during_alloc:
[----:B------:R-:W-:Y:S05]  /*9070*/  BPT.TRAP 0x1 ;  /* 0x000000040000795c */ /* 0x000fea0000300000 */
[----:B------:R-:W-:-:S04]  /*9080*/  MOV R3, 0x0 ;  /* 0x0000000000037802 */ /* 0x000fc80000000f00 */
[----:B------:R-:W-:Y:S05]  /*9090*/  RET.REL.NODEC R2 `(_ZN7cutlass13device_kernelINS_4conv6kernel13ConvUniversalINS1_16ConvProblemShapeILNS1_8OperatorE1ELi2EEENS1_10collective14CollectiveConvINS1_47MainloopSm100TmaUmmaWarpSpecializedImplicitGemmILS5_1ELi26ELi2ELi1ELi2EN4cute5tupleIJNSA_1CILi2EEENSC_ILi1EEESE_EEEEENSB_IJNSC_ILi64EEESH_NSB_IJNSC_ILi32EEEEEEEEENS_10bfloat16_tESL_NSA_8TiledMMAINSA_8MMA_AtomIJNSA_20SM100_MMA_F16BF16_SSISL_SL_fLi64ELi64ELNSA_4UMMA5MajorE0ELSQ_1ELNSP_7ScaleInE0ELSR_0EEEEEENSA_6LayoutINSB_IJSE_SE_SE_EEENSB_IJNSC_ILi0EEESW_SW_EEEEENSB_IJNSA_10UnderscoreESZ_SZ_EEEEENS7_6detail27Sm100ImplicitGemmTileTraitsINSA_20SM90_TMA_LOAD_IM2COLENSA_14ComposedLayoutINSA_7SwizzleILi2ELi4ELi3EEENSA_18smem_ptr_flag_bitsILi16EEENSU_INSB_IJNSC_ILi8EEESI_EEENSB_IJSI_SE_EEEEEEEvEENS13_INSA_23SM90_TMA_LOAD_MULTICASTENS15_INS16_ILi3ELi4ELi3EEES19_NSU_INSB_IJSH_S1A_EEENSB_IJSE_SH_EEEEEEEvEEEENS_8epilogue10collective18CollectiveEpilogueINS1O_23Sm100TmaWarpSpecializedILi3ELi2ELi16ELb1ELb0EEEJSK_NSB_IJNSU_ISH_SE_EENSU_ISI_SE_EEEEESL_NSB_IJNSB_IJlllEEESE_SW_EEESL_S1X_NS1O_6fusion15FusionCallbacksIS1S_NS1Y_17LinearCombinationISL_fSL_fLNS_15FloatRoundStyleE2EEESK_S1V_JEEENSA_5SM1004TMEM4LOAD26SM100_TMEM_LOAD_16dp256b4xES14_S1E_NSA_17SM75_U32x4_LDSM_NENSA_21SM90_TMA_STORE_IM2COLES1E_NSA_17SM90_U32x4_STSM_NENSA_39AutoVectorizingCopyWithAssumedAlignmentILi128EEEEEEvvEEEEvNT_6ParamsE) ;  /* 0xffffff6c02d87950 */ /* 0x000fea0003c3ffff */
        .weak           $__internal_2_$__cuda_sm10x_tcgen05_guardrail_trap_unallocated_columns_being_dealloced
        .type           $__internal_2_$__cuda_sm10x_tcgen05_guardrail_trap_unallocated_columns_being_dealloced,@function
        .size           $__internal_2_$__cuda_sm10x_tcgen05_guardrail_trap_unallocated_columns_being_dealloced,(.L_x_218 - $__internal_2_$__cuda_sm10x_tcgen05_guardrail_trap_unallocated_columns_being_dealloced)
$__internal_2_$__cuda_sm10x_tcgen05_guardrail_trap_unallocated_columns_being_dealloced:
[----:B------:R-:W-:Y:S05]  /*90a0*/  BPT.TRAP 0x1 ;  /* 0x000000040000795c */ /* 0x000fea0000300000 */
[----:B------:R-:W-:-:S04]  /*90b0*/  HFMA2 R3, -RZ, RZ, 0, 0 ;  /* 0x00000000ff037431 */ /* 0x000fc800000001ff */
[----:B------:R-:W-:Y:S05]  /*90c0*/  RET.REL.NODEC R2 `(_ZN7cutlass13device_kernelINS_4conv6kernel13ConvUniversalINS1_16ConvProblemShapeILNS1_8OperatorE1ELi2EEENS1_10collective14CollectiveConvINS1_47MainloopSm100TmaUmmaWarpSpecializedImplicitGemmILS5_1ELi26ELi2ELi1ELi2EN4cute5tupleIJNSA_1CILi2EEENSC_ILi1EEESE_EEEEENSB_IJNSC_ILi64EEESH_NSB_IJNSC_ILi32EEEEEEEEENS_10bfloat16_tESL_NSA_8TiledMMAINSA_8MMA_AtomIJNSA_20SM100_MMA_F16BF16_SSISL_SL_fLi64ELi64ELNSA_4UMMA5MajorE0ELSQ_1ELNSP_7ScaleInE0ELSR_0EEEEEENSA_6LayoutINSB_IJSE_SE_SE_EEENSB_IJNSC_ILi0EEESW_SW_EEEEENSB_IJNSA_10UnderscoreESZ_SZ_EEEEENS7_6detail27Sm100ImplicitGemmTileTraitsINSA_20SM90_TMA_LOAD_IM2COLENSA_14ComposedLayoutINSA_7SwizzleILi2ELi4ELi3EEENSA_18smem_ptr_flag_bitsILi16EEENSU_INSB_IJNSC_ILi8EEESI_EEENSB_IJSI_SE_EEEEEEEvEENS13_INSA_23SM90_TMA_LOAD_MULTICASTENS15_INS16_ILi3ELi4ELi3EEES19_NSU_INSB_IJSH_S1A_EEENSB_IJSE_SH_EEEEEEEvEEEENS_8epilogue10collective18CollectiveEpilogueINS1O_23Sm100TmaWarpSpecializedILi3ELi2ELi16ELb1ELb0EEEJSK_NSB_IJNSU_ISH_SE_EENSU_ISI_SE_EEEEESL_NSB_IJNSB_IJlllEEESE_SW_EEESL_S1X_NS1O_6fusion15FusionCallbacksIS1S_NS1Y_17LinearCombinationISL_fSL_fLNS_15FloatRoundStyleE2EEESK_S1V_JEEENSA_5SM1004TMEM4LOAD26SM100_TMEM_LOAD_16dp256b4xES14_S1E_NSA_17SM75_U32x4_LDSM_NENSA_21SM90_TMA_STORE_IM2COLES1E_NSA_17SM90_U32x4_STSM_NENSA_39AutoVectorizingCopyWithAssumedAlignmentILi128EEEEEEvvEEEEvNT_6ParamsE) ;  /* 0xffffff6c02cc7950 */ /* 0x000fea0003c3ffff */
.L_x_217:
[----:B------:R-:W-:-:S00]  /*90d0*/  BRA `(.L_x_217) ;  /* 0xfffffffc00fc7947 */ /* 0x000fc0000383ffff */
[----:B------:R-:W-:-:S00]  /*90e0*/  NOP ;  /* 0x0000000000007918 */ /* 0x000fc00000000000 */
        /* <DEDUP_REMOVED lines=9> */
.L_x_218:


//--------------------- .nv.global.init           --------------------------
	.section	.nv.global.init,"aw",@progbits
.nv.global.init:
	.type		$str$29,@object
	.size		$str$29,($str$30 - $str$29)
$str$29:
        /*0000*/ 	.byte	0x28, 0x61, 0x64, 0x64, 0x72, 0x65, 0x73, 0x73, 0x20, 0x26, 0x20, 0x6d, 0x61, 0x73, 0x6b, 0x29
        /*0010*/ 	.byte	0x20, 0x3d, 0x3d, 0x20, 0x30, 0x00
	.type		$str$30,@object
	.size		$str$30,($str$28 - $str$30)
$str$30:
        /*0016*/ 	.byte	0x2f, 0x74, 0x6d, 0x70, 0x2f, 0x63, 0x75, 0x74, 0x6c, 0x61, 0x73, 0x73, 0x5f, 0x73, 0x77, 0x65
        /*0026*/ 	.byte	0x65, 0x70, 0x5f, 0x73, 0x72, 0x63, 0x2f, 0x69, 0x6e, 0x63, 0x6c, 0x75, 0x64, 0x65, 0x2f, 0x63
        /*0036*/ 	.byte	0x75, 0x74, 0x65, 0x2f, 0x70, 0x6f, 0x69, 0x6e, 0x74, 0x65, 0x72, 0x5f, 0x66, 0x6c, 0x61, 0x67
        /*0046*/ 	.byte	0x67, 0x65, 0x64, 0x2e, 0x68, 0x70, 0x70, 0x00
	.type		$str$28,@object
	.size		$str$28,($str$27 - $str$28)
$str$28:
        /*004e*/ 	.byte	0x2f, 0x74, 0x6d, 0x70, 0x2f, 0x63, 0x75, 0x74, 0x6c, 0x61, 0x73, 0x73, 0x5f, 0x73, 0x77, 0x65
        /*005e*/ 	.byte	0x65, 0x70, 0x5f, 0x73, 0x72, 0x63, 0x2f, 0x69, 0x6e, 0x63, 0x6c, 0x75, 0x64, 0x65, 0x2f, 0x63
        /*006e*/ 	.byte	0x75, 0x74, 0x65, 0x2f, 0x61, 0x74, 0x6f, 0x6d, 0x2f, 0x63, 0x6f, 0x70, 0x79, 0x5f, 0x74, 0x72
        /*007e*/ 	.byte	0x61, 0x69, 0x74, 0x73, 0x5f, 0x73, 0x6d, 0x31, 0x30, 0x30, 0x2e, 0x68, 0x70, 0x70, 0x00
	.type		$str$27,@object
	.size		$str$27,(__unnamed_1 - $str$27)
$str$27:
        /*008d*/ 	.byte	0x28, 0x28, 0x75, 0x69, 0x6e, 0x74, 0x33, 0x32, 0x5f, 0x74, 0x28, 0x74, 0x68, 0x72, 0x65, 0x61
        /*009d*/ 	.byte	0x64, 0x49, 0x64, 0x78, 0x2e, 0x78, 0x29, 0x20, 0x2f, 0x20, 0x33, 0x32, 0x29, 0x20, 0x25, 0x20
        /*00ad*/ 	.byte	0x34, 0x29, 0x20, 0x3d, 0x3d, 0x20, 0x28, 0x28, 0x28, 0x74, 0x6d, 0x65, 0x6d, 0x5f, 0x61, 0x64
        /*00bd*/ 	.byte	0x64, 0x72, 0x20, 0x3e, 0x3e, 0x20, 0x31, 0x36, 0x29, 0x20, 0x2f, 0x20, 0x33, 0x32, 0x29, 0x20
        /*00cd*/ 	.byte	0x25, 0x20, 0x34, 0x29, 0x00
	.type		__unnamed_1,@object
	.size		__unnamed_1,(__unnamed_2 - __unnamed_1)
__unnamed_1:
        /*00d2*/ 	.byte	0x61, 0x75, 0x74, 0x6f, 0x20, 0x63, 0x75, 0x74, 0x65, 0x3a, 0x3a, 0x61, 0x73, 0x5f, 0x70, 0x6f
        /* <DEDUP_REMOVED lines=24> */
        /*0262*/ 	.byte	0x30, 0x34, 0x38, 0x3e, 0x3e, 0x3e, 0x3e, 0x5d, 0x00
	.type		__unnamed_2,@object
	.size		__unnamed_2,(.L_2 - __unnamed_2)
__unnamed_2:
        /* <DEDUP_REMOVED lines=45> */
        /*053b*/ 	.byte	0x3e, 0x3e, 0x3e, 0x5d, 0x00
.L_2:


//--------------------- .nv.shared._ZN7cutlass13device_kernelINS_4conv6kernel13ConvUniversalINS1_16ConvProblemShapeILNS1_8OperatorE1ELi2EEENS1_10collective14CollectiveConvINS1_47MainloopSm100TmaUmmaWarpSpecializedImplicitGemmILS5_1ELi26ELi2ELi1ELi2EN4cute5tupleIJNSA_1CILi2EEENSC_ILi1EEESE_EEEEENSB_IJNSC_ILi64EEESH_NSB_IJNSC_ILi32EEEEEEEEENS_10bfloat16_tESL_NSA_8TiledMMAINSA_8MMA_AtomIJNSA_20SM100_MMA_F16BF16_SSISL_SL_fLi64ELi64ELNSA_4UMMA5MajorE0ELSQ_1ELNSP_7ScaleInE0ELSR_0EEEEEENSA_6LayoutINSB_IJSE_SE_SE_EEENSB_IJNSC_ILi0EEESW_SW_EEEEENSB_IJNSA_10UnderscoreESZ_SZ_EEEEENS7_6detail27Sm100ImplicitGemmTileTraitsINSA_20SM90_TMA_LOAD_IM2COLENSA_14ComposedLayoutINSA_7SwizzleILi2ELi4ELi3EEENSA_18smem_ptr_flag_bitsILi16EEENSU_INSB_IJNSC_ILi8EEESI_EEENSB_IJSI_SE_EEEEEEEvEENS13_INSA_23SM90_TMA_LOAD_MULTICASTENS15_INS16_ILi3ELi4ELi3EEES19_NSU_INSB_IJSH_S1A_EEENSB_IJSE_SH_EEEEEEEvEEEENS_8epilogue10collective18CollectiveEpilogueINS1O_23Sm100TmaWarpSpecializedILi3ELi2ELi16ELb1ELb0EEEJSK_NSB_IJNSU_ISH_SE_EENSU_ISI_SE_EEEEESL_NSB_IJNSB_IJlllEEESE_SW_EEESL_S1X_NS1O_6fusion15FusionCallbacksIS1S_NS1Y_17LinearCombinationISL_fSL_fLNS_15FloatRoundStyleE2EEESK_S1V_JEEENSA_5SM1004TMEM4LOAD26SM100_TMEM_LOAD_16dp256b4xES14_S1E_NSA_17SM75_U32x4_LDSM_NENSA_21SM90_TMA_STORE_IM2COLES1E_NSA_17SM90_U32x4_STSM_NENSA_39AutoVectorizingCopyWithAssumedAlignmentILi128EEEEEEvvEEEEvNT_6ParamsE --------------------------
	.section	.nv.shared._ZN7cutlass13device_kernelINS_4conv6kernel13ConvUniversalINS1_16ConvProblemShapeILNS1_8OperatorE1ELi2EEENS1_10collective14CollectiveConvINS1_47MainloopSm100TmaUmmaWarpSpecializedImplicitGemmILS5_1ELi26ELi2ELi1ELi2EN4cute5tupleIJNSA_1CILi2EEENSC_ILi1EEESE_EEEEENSB_IJNSC_ILi64EEESH_NSB_IJNSC_ILi32EEEEEEEEENS_10bfloat16_tESL_NSA_8TiledMMAINSA_8MMA_AtomIJNSA_20SM100_MMA_F16BF16_SSISL_SL_fLi64ELi64ELNSA_4UMMA5MajorE0ELSQ_1ELNSP_7ScaleInE0ELSR_0EEEEEENSA_6LayoutINSB_IJSE_SE_SE_EEENSB_IJNSC_ILi0EEESW_SW_EEEEENSB_IJNSA_10UnderscoreESZ_SZ_EEEEENS7_6detail27Sm100ImplicitGemmTileTraitsINSA_20SM90_TMA_LOAD_IM2COLENSA_14ComposedLayoutINSA_7SwizzleILi2ELi4ELi3EEENSA_18smem_ptr_flag_bitsILi16EEENSU_INSB_IJNSC_ILi8EEESI_EEENSB_IJSI_SE_EEEEEEEvEENS13_INSA_23SM90_TMA_LOAD_MULTICASTENS15_INS16_ILi3ELi4ELi3EEES19_NSU_INSB_IJSH_S1A_EEENSB_IJSE_SH_EEEEEEEvEEEENS_8epilogue10collective18CollectiveEpilogueINS1O_23Sm100TmaWarpSpecializedILi3ELi2ELi16ELb1ELb0EEEJSK_NSB_IJNSU_ISH_SE_EENSU_ISI_SE_EEEEESL_NSB_IJNSB_IJlllEEESE_SW_EEESL_S1X_NS1O_6fusion15FusionCallbacksIS1S_NS1Y_17LinearCombinationISL_fSL_fLNS_15FloatRoundStyleE2EEESK_S1V_JEEENSA_5SM1004TMEM4LOAD26SM100_TMEM_LOAD_16dp256b4xES14_S1E_NSA_17SM75_U32x4_LDSM_NENSA_21SM90_TMA_STORE_IM2COLES1E_NSA_17SM90_U32x4_STSM_NENSA_39AutoVectorizingCopyWithAssumedAlignmentILi128EEEEEEvvEEEEvNT_6ParamsE,"aw",@nobits
	.sectionflags	@""
	.align	16
	.zero		1024


//--------------------- .nv.shared.reserved.0     --------------------------
	.section	.nv.shared.reserved.0,"aw",@nobits
	.weak		__nv_reservedSMEM_offset_0_alias
	.size		__nv_reservedSMEM_offset_0_alias, 0, 64
	.other		__nv_reservedSMEM_offset_0_alias,@"STO_CUDA_RESERVED_SHARED STV_DEFAULT"
__nv_reservedSMEM_offset_0_alias:
	.zero		0
.nv.shared.reserved.0:
	.zero		64
	.weak		__nv_reservedSMEM_tcgen05_partition
	.type		__nv_reservedSMEM_tcgen05_partition,@object
	.size		__nv_reservedSMEM_tcgen05_partition,(.L_0 - __nv_reservedSMEM_tcgen05_partition)
__nv_reservedSMEM_tcgen05_partition:
	.zero		32
.L_0:


//--------------------- .nv.global                --------------------------
	.section	.nv.global,"aw",@nobits
.nv.global:
	.type		_ZN39_INTERNAL_9ac8ee0d_4_k_cu_7a76ef86_29564cute1_E,@object
	.size		_ZN39_INTERNAL_9ac8ee0d_4_k_cu_7a76ef86_29564cute1_E,(_ZN39_INTERNAL_9ac8ee0d_4_k_cu_7a76ef86_29564cuda3std3__45__cpo6cbeginE - _ZN39_INTERNAL_9ac8ee0d_4_k_cu_7a76ef86_29564cute1_E)
_ZN39_INTERNAL_9ac8ee0d_4_k_cu_7a76ef86_29564cute1_E:
	.zero		1
	.type		_ZN39_INTERNAL_9ac8ee0d_4_k_cu_7a76ef86_29564cuda3std3__45__cpo6cbeginE,@object
	.size		_ZN39_INTERNAL_9ac8ee0d_4_k_cu_7a76ef86_29564cuda3std3__45__cpo6cbeginE,(_ZN39_INTERNAL_9ac8ee0d_4_k_cu_7a76ef86_29564cuda3std3__48in_placeE - _ZN39_INTERNAL_9ac8ee0d_4_k_cu_7a76ef86_29564cuda3std3__45__cpo6cbeginE)
_ZN39_INTERNAL_9ac8ee0d_4_k_cu_7a76ef86_29564cuda3std3__45__cpo6cbeginE:
	.zero		1
	.type		_ZN39_INTERNAL_9ac8ee0d_4_k_cu_7a76ef86_29564cuda3std3__48in_placeE,@object
	.size		_ZN39_INTERNAL_9ac8ee0d_4_k_cu_7a76ef86_29564cuda3std3__48in_placeE,(_ZN39_INTERNAL_9ac8ee0d_4_k_cu_7a76ef86_29564cuda3std6ranges3__45__cpo9iter_moveE - _ZN39_INTERNAL_9ac8ee0d_4_k_cu_7a76ef86_29564cuda3std3__48in_placeE)
_ZN39_INTERNAL_9ac8ee0d_4_k_cu_7a76ef86_29564cuda3std3__48in_placeE:
	.zero		1
	.type		_ZN39_INTERNAL_9ac8ee0d_4_k_cu_7a76ef86_29564cuda3std6ranges3__45__cpo9iter_moveE,@object
	.size		_ZN39_INTERNAL_9ac8ee0d_4_k_cu_7a76ef86_29564cuda3std6ranges3__45__cpo9iter_moveE,(_ZN39_INTERNAL_9ac8ee0d_4_k_cu_7a76ef86_29564cuda3std3__45__cpo5beginE - _ZN39_INTERNAL_9ac8ee0d_4_k_cu_7a76ef86_29564cuda3std6ranges3__45__cpo9iter_moveE)
_ZN39_INTERNAL_9ac8ee0d_4_k_cu_7a76ef86_29564cuda3std6ranges3__45__cpo9iter_moveE:
	.zero		1
	.type		_ZN39_INTERNAL_9ac8ee0d_4_k_cu_7a76ef86_29564cuda3std3__45__cpo5beginE,@object
	.size		_ZN39_INTERNAL_9ac8ee0d_4_k_cu_7a76ef86_29564cuda3std3__45__cpo5beginE,(_ZN39_INTERNAL_9ac8ee0d_4_k_cu_7a76ef86_29564cuda3std3__441_GLOBAL__N__9ac8ee0d_4_k_cu_7a76ef86_29566ignoreE - _ZN39_INTERNAL_9ac8ee0d_4_k_cu_7a76ef86_29564cuda3std3__45__cpo5beginE)
_ZN39_INTERNAL_9ac8ee0d_4_k_cu_7a76ef86_29564cuda3std3__45__cpo5beginE:
	.zero		1
	.type		_ZN39_INTERNAL_9ac8ee0d_4_k_cu_7a76ef86_29564cuda3std3__441_GLOBAL__N__9ac8ee0d_4_k_cu_7a76ef86_29566ignoreE,@object
	.size		_ZN39_INTERNAL_9ac8ee0d_4_k_cu_7a76ef86_29564cuda3std3__441_GLOBAL__N__9ac8ee0d_4_k_cu_7a76ef86_29566ignoreE,(_ZN39_INTERNAL_9ac8ee0d_4_k_cu_7a76ef86_29564cute7productE - _ZN39_INTERNAL_9ac8ee0d_4_k_cu_7a76ef86_29564cuda3std3__441_GLOBAL__N__9ac8ee0d_4_k_cu_7a76ef86_29566ignoreE)
_ZN39_INTERNAL_9ac8ee0d_4_k_cu_7a76ef86_29564cuda3std3__441_GLOBAL__N__9ac8ee0d_4_k_cu_7a76ef86_29566ignoreE:
	.zero		1
	.type		_ZN39_INTERNAL_9ac8ee0d_4_k_cu_7a76ef86_29564cute7productE,@object
	.size		_ZN39_INTERNAL_9ac8ee0d_4_k_cu_7a76ef86_29564cute7productE,(_ZN39_INTERNAL_9ac8ee0d_4_k_cu_7a76ef86_29564cuda3std3__45__cpo3endE - _ZN39_INTERNAL_9ac8ee0d_4_k_cu_7a76ef86_29564cute7productE)
_ZN39_INTERNAL_9ac8ee0d_4_k_cu_7a76ef86_29564cute7productE:
	.zero		1
	.type		_ZN39_INTERNAL_9ac8ee0d_4_k_cu_7a76ef86_29564cuda3std3__45__cpo3endE,@object
	.size		_ZN39_INTERNAL_9ac8ee0d_4_k_cu_7a76ef86_29564cuda3std3__45__cpo3endE,(_ZN39_INTERNAL_9ac8ee0d_4_k_cu_7a76ef86_29564cuda3std3__419piecewise_constructE - _ZN39_INTERNAL_9ac8ee0d_4_k_cu_7a76ef86_29564cuda3std3__45__cpo3endE)
_ZN39_INTERNAL_9ac8ee0d_4_k_cu_7a76ef86_29564cuda3std3__45__cpo3endE:
	.zero		1
	.type		_ZN39_INTERNAL_9ac8ee0d_4_k_cu_7a76ef86_29564cuda3std3__419piecewise_constructE,@object
	.size		_ZN39_INTERNAL_9ac8ee0d_4_k_cu_7a76ef86_29564cuda3std3__419piecewise_constructE,(_ZN39_INTERNAL_9ac8ee0d_4_k_cu_7a76ef86_29564cuda3std3__45__cpo4cendE - _ZN39_INTERNAL_9ac8ee0d_4_k_cu_7a76ef86_29564cuda3std3__419piecewise_constructE)
_ZN39_INTERNAL_9ac8ee0d_4_k_cu_7a76ef86_29564cuda3std3__419piecewise_constructE:
	.zero		1
	.type		_ZN39_INTERNAL_9ac8ee0d_4_k_cu_7a76ef86_29564cuda3std3__45__cpo4cendE,@object
	.size		_ZN39_INTERNAL_9ac8ee0d_4_k_cu_7a76ef86_29564cuda3std3__45__cpo4cendE,(_ZN39_INTERNAL_9ac8ee0d_4_k_cu_7a76ef86_29564cuda3std6ranges3__45__cpo4swapE - _ZN39_INTERNAL_9ac8ee0d_4_k_cu_7a76ef86_29564cuda3std3__45__cpo4cendE)
_ZN39_INTERNAL_9ac8ee0d_4_k_cu_7a76ef86_29564cuda3std3__45__cpo4cendE:
	.zero		1
	.type		_ZN39_INTERNAL_9ac8ee0d_4_k_cu_7a76ef86_29564cuda3std6ranges3__45__cpo4swapE,@object
	.size		_ZN39_INTERNAL_9ac8ee0d_4_k_cu_7a76ef86_29564cuda3std6ranges3__45__cpo4swapE,(.L_10 - _ZN39_INTERNAL_9ac8ee0d_4_k_cu_7a76ef86_29564cuda3std6ranges3__45__cpo4swapE)
_ZN39_INTERNAL_9ac8ee0d_4_k_cu_7a76ef86_29564cuda3std6ranges3__45__cpo4swapE:
	.zero		1
.L_10:


//--------------------- .nv.constant0._ZN7cutlass13device_kernelINS_4conv6kernel13ConvUniversalINS1_16ConvProblemShapeILNS1_8OperatorE1ELi2EEENS1_10collective14CollectiveConvINS1_47MainloopSm100TmaUmmaWarpSpecializedImplicitGemmILS5_1ELi26ELi2ELi1ELi2EN4cute5tupleIJNSA_1CILi2EEENSC_ILi1EEESE_EEEEENSB_IJNSC_ILi64EEESH_NSB_IJNSC_ILi32EEEEEEEEENS_10bfloat16_tESL_NSA_8TiledMMAINSA_8MMA_AtomIJNSA_20SM100_MMA_F16BF16_SSISL_SL_fLi64ELi64ELNSA_4UMMA5MajorE0ELSQ_1ELNSP_7ScaleInE0ELSR_0EEEEEENSA_6LayoutINSB_IJSE_SE_SE_EEENSB_IJNSC_ILi0EEESW_SW_EEEEENSB_IJNSA_10UnderscoreESZ_SZ_EEEEENS7_6detail27Sm100ImplicitGemmTileTraitsINSA_20SM90_TMA_LOAD_IM2COLENSA_14ComposedLayoutINSA_7SwizzleILi2ELi4ELi3EEENSA_18smem_ptr_flag_bitsILi16EEENSU_INSB_IJNSC_ILi8EEESI_EEENSB_IJSI_SE_EEEEEEEvEENS13_INSA_23SM90_TMA_LOAD_MULTICASTENS15_INS16_ILi3ELi4ELi3EEES19_NSU_INSB_IJSH_S1A_EEENSB_IJSE_SH_EEEEEEEvEEEENS_8epilogue10collective18CollectiveEpilogueINS1O_23Sm100TmaWarpSpecializedILi3ELi2ELi16ELb1ELb0EEEJSK_NSB_IJNSU_ISH_SE_EENSU_ISI_SE_EEEEESL_NSB_IJNSB_IJlllEEESE_SW_EEESL_S1X_NS1O_6fusion15FusionCallbacksIS1S_NS1Y_17LinearCombinationISL_fSL_fLNS_15FloatRoundStyleE2EEESK_S1V_JEEENSA_5SM1004TMEM4LOAD26SM100_TMEM_LOAD_16dp256b4xES14_S1E_NSA_17SM75_U32x4_LDSM_NENSA_21SM90_TMA_STORE_IM2COLES1E_NSA_17SM90_U32x4_STSM_NENSA_39AutoVectorizingCopyWithAssumedAlignmentILi128EEEEEEvvEEEEvNT_6ParamsE --------------------------
	.section	.nv.constant0._ZN7cutlass13device_kernelINS_4conv6kernel13ConvUniversalINS1_16ConvProblemShapeILNS1_8OperatorE1ELi2EEENS1_10collective14CollectiveConvINS1_47MainloopSm100TmaUmmaWarpSpecializedImplicitGemmILS5_1ELi26ELi2ELi1ELi2EN4cute5tupleIJNSA_1CILi2EEENSC_ILi1EEESE_EEEEENSB_IJNSC_ILi64EEESH_NSB_IJNSC_ILi32EEEEEEEEENS_10bfloat16_tESL_NSA_8TiledMMAINSA_8MMA_AtomIJNSA_20SM100_MMA_F16BF16_SSISL_SL_fLi64ELi64ELNSA_4UMMA5MajorE0ELSQ_1ELNSP_7ScaleInE0ELSR_0EEEEEENSA_6LayoutINSB_IJSE_SE_SE_EEENSB_IJNSC_ILi0EEESW_SW_EEEEENSB_IJNSA_10UnderscoreESZ_SZ_EEEEENS7_6detail27Sm100ImplicitGemmTileTraitsINSA_20SM90_TMA_LOAD_IM2COLENSA_14ComposedLayoutINSA_7SwizzleILi2ELi4ELi3EEENSA_18smem_ptr_flag_bitsILi16EEENSU_INSB_IJNSC_ILi8EEESI_EEENSB_IJSI_SE_EEEEEEEvEENS13_INSA_23SM90_TMA_LOAD_MULTICASTENS15_INS16_ILi3ELi4ELi3EEES19_NSU_INSB_IJSH_S1A_EEENSB_IJSE_SH_EEEEEEEvEEEENS_8epilogue10collective18CollectiveEpilogueINS1O_23Sm100TmaWarpSpecializedILi3ELi2ELi16ELb1ELb0EEEJSK_NSB_IJNSU_ISH_SE_EENSU_ISI_SE_EEEEESL_NSB_IJNSB_IJlllEEESE_SW_EEESL_S1X_NS1O_6fusion15FusionCallbacksIS1S_NS1Y_17LinearCombinationISL_fSL_fLNS_15FloatRoundStyleE2EEESK_S1V_JEEENSA_5SM1004TMEM4LOAD26SM100_TMEM_LOAD_16dp256b4xES14_S1E_NSA_17SM75_U32x4_LDSM_NENSA_21SM90_TMA_STORE_IM2COLES1E_NSA_17SM90_U32x4_STSM_NENSA_39AutoVectorizingCopyWithAssumedAlignmentILi128EEEEEEvvEEEEvNT_6ParamsE,"a",@progbits
	.sectionflags	@""
	.align	4
.nv.constant0._ZN7cutlass13device_kernelINS_4conv6kernel13ConvUniversalINS1_16ConvProblemShapeILNS1_8OperatorE1ELi2EEENS1_10collective14CollectiveConvINS1_47MainloopSm100TmaUmmaWarpSpecializedImplicitGemmILS5_1ELi26ELi2ELi1ELi2EN4cute5tupleIJNSA_1CILi2EEENSC_ILi1EEESE_EEEEENSB_IJNSC_ILi64EEESH_NSB_IJNSC_ILi32EEEEEEEEENS_10bfloat16_tESL_NSA_8TiledMMAINSA_8MMA_AtomIJNSA_20SM100_MMA_F16BF16_SSISL_SL_fLi64ELi64ELNSA_4UMMA5MajorE0ELSQ_1ELNSP_7ScaleInE0ELSR_0EEEEEENSA_6LayoutINSB_IJSE_SE_SE_EEENSB_IJNSC_ILi0EEESW_SW_EEEEENSB_IJNSA_10UnderscoreESZ_SZ_EEEEENS7_6detail27Sm100ImplicitGemmTileTraitsINSA_20SM90_TMA_LOAD_IM2COLENSA_14ComposedLayoutINSA_7SwizzleILi2ELi4ELi3EEENSA_18smem_ptr_flag_bitsILi16EEENSU_INSB_IJNSC_ILi8EEESI_EEENSB_IJSI_SE_EEEEEEEvEENS13_INSA_23SM90_TMA_LOAD_MULTICASTENS15_INS16_ILi3ELi4ELi3EEES19_NSU_INSB_IJSH_S1A_EEENSB_IJSE_SH_EEEEEEEvEEEENS_8epilogue10collective18CollectiveEpilogueINS1O_23Sm100TmaWarpSpecializedILi3ELi2ELi16ELb1ELb0EEEJSK_NSB_IJNSU_ISH_SE_EENSU_ISI_SE_EEEEESL_NSB_IJNSB_IJlllEEESE_SW_EEESL_S1X_NS1O_6fusion15FusionCallbacksIS1S_NS1Y_17LinearCombinationISL_fSL_fLNS_15FloatRoundStyleE2EEESK_S1V_JEEENSA_5SM1004TMEM4LOAD26SM100_TMEM_LOAD_16dp256b4xES14_S1E_NSA_17SM75_U32x4_LDSM_NENSA_21SM90_TMA_STORE_IM2COLES1E_NSA_17SM90_U32x4_STSM_NENSA_39AutoVectorizingCopyWithAssumedAlignmentILi128EEEEEEvvEEEEvNT_6ParamsE:
	.zero		2944


//--------------------- SYMBOLS --------------------------

	.type		.nv.reservedSmem.offset0,@object
	.size		.nv.reservedSmem.offset0,0x4
	.type		.nv.reservedSmem.cap,@object
	.size		.nv.reservedSmem.cap,0x4
	.type		__assertfail,@function
